	.target	sm_90a

	.elftype	@"ET_EXEC"


//--------------------- .note.nv.tkinfo           --------------------------
	.section	.note.nv.tkinfo,"",@"SHT_NOTE"
	.sectionflags	@"SHF_NOTE_NV_TKINFO"
	.tkinfo
        /*0018*/ 	.word	0x00000002
        /*0030*/ 	.string	""
        /*0030*/ 	.string	"ptxas"
        /*0030*/ 	.string	"Cuda compilation tools, release 13.0, V13.0.88"
        /*0030*/ 	.string	"Build cuda_13.0.r13.0/compiler.36424714_0"
        /*0030*/ 	.string	"-arch sm_90a -m 64 "



//--------------------- .note.nv.cuinfo           --------------------------
	.section	.note.nv.cuinfo,"",@"SHT_NOTE"
	.sectionflags	@"SHF_NOTE_NV_CUINFO"
        /*0018*/ 	.short	0x0002
        /*001a*/ 	.short	0x005a
        /*001c*/ 	.short	0x0082
	.zero		2


//--------------------- .nv.info                  --------------------------
	.section	.nv.info,"",@"SHT_CUDA_INFO"
	.align	4


	//----- nvinfo : EIATTR_REGCOUNT
	.align		4
        /*0000*/ 	.byte	0x04, 0x2f
        /*0002*/ 	.short	(.L_12 - .L_11)
	.align		4
.L_11:
        /*0004*/ 	.word	index@(_ZN7cutlass13device_kernelINS_4conv6kernel13ConvUniversalINS1_16ConvProblemShapeILNS1_8OperatorE2ELi2EEENS1_10collective14CollectiveConvINS1_46MainloopSm90TmaGmmaWarpSpecializedImplicitGemmILS5_2ELi9ELi2EN4cute5tupleIJNSA_1CILi1EEESD_SD_EEENS1_36KernelImplicitTmaWarpSpecializedSm90ELi1EEENSB_IJNSC_ILi64EEENSB_IJNSC_ILi128EEEEEENSB_IJSH_EEEEEENS_10bfloat16_tESM_NSA_8TiledMMAINSA_8MMA_AtomIJNSA_4SM904GMMA28MMA_64x128x16_F32BF16BF16_SSILNSQ_5MajorE1ELSS_1ELNSQ_7ScaleInE1ELST_1EEEEEENSA_6LayoutISE_NSB_IJNSC_ILi0EEESX_SX_EEEEENSB_IJNSA_10UnderscoreES10_S10_EEEEENS7_6detail26Sm90ImplicitGemmTileTraitsINSA_13SM90_TMA_LOADENSA_14ComposedLayoutINSA_7SwizzleILi3ELi4ELi3EEENSA_18smem_ptr_flag_bitsILi16EEENSW_INSB_IJNSB_IJSH_SD_EEENSB_IJNSC_ILi8EEES1C_EEENSB_IJSD_NSC_ILi9EEEEEEEEENSB_IJNSB_IJSD_SX_EEENSB_IJSH_NSC_ILi512EEEEEENSB_IJSX_NSC_ILi4096EEEEEEEEEEEEEvEENS14_INSA_20SM90_TMA_LOAD_IM2COLENS16_IS18_S1A_NSW_INSB_IJNSB_IJSH_NSC_ILi2EEEEEES1D_S1F_EEENSB_IJNSB_IJSD_S1K_EEES1J_NSB_IJSX_NSC_ILi8192EEEEEEEEEEEEEvEEEENS_8epilogue10collective6detail29Sm90TmaWarpSpecializedAdapterINS23_15DefaultEpilogueISM_NSB_IJlNSB_IJSD_llEEESX_EEES28_NS22_6thread17LinearCombinationISM_Li1EffLNS29_9ScaleType4KindE0ELNS_15FloatRoundStyleE2ESM_EENS_4gemm15EpilogueDefaultEEEEEvvEEEEvNT_6ParamsE)
        /*0008*/ 	.word	0x00000064


	//----- nvinfo : EIATTR_FRAME_SIZE
	.align		4
.L_12:
        /*000c*/ 	.byte	0x04, 0x11
        /*000e*/ 	.short	(.L_14 - .L_13)
	.align		4
.L_13:
        /*0010*/ 	.word	index@(_ZN7cutlass13device_kernelINS_4conv6kernel13ConvUniversalINS1_16ConvProblemShapeILNS1_8OperatorE2ELi2EEENS1_10collective14CollectiveConvINS1_46MainloopSm90TmaGmmaWarpSpecializedImplicitGemmILS5_2ELi9ELi2EN4cute5tupleIJNSA_1CILi1EEESD_SD_EEENS1_36KernelImplicitTmaWarpSpecializedSm90ELi1EEENSB_IJNSC_ILi64EEENSB_IJNSC_ILi128EEEEEENSB_IJSH_EEEEEENS_10bfloat16_tESM_NSA_8TiledMMAINSA_8MMA_AtomIJNSA_4SM904GMMA28MMA_64x128x16_F32BF16BF16_SSILNSQ_5MajorE1ELSS_1ELNSQ_7ScaleInE1ELST_1EEEEEENSA_6LayoutISE_NSB_IJNSC_ILi0EEESX_SX_EEEEENSB_IJNSA_10UnderscoreES10_S10_EEEEENS7_6detail26Sm90ImplicitGemmTileTraitsINSA_13SM90_TMA_LOADENSA_14ComposedLayoutINSA_7SwizzleILi3ELi4ELi3EEENSA_18smem_ptr_flag_bitsILi16EEENSW_INSB_IJNSB_IJSH_SD_EEENSB_IJNSC_ILi8EEES1C_EEENSB_IJSD_NSC_ILi9EEEEEEEEENSB_IJNSB_IJSD_SX_EEENSB_IJSH_NSC_ILi512EEEEEENSB_IJSX_NSC_ILi4096EEEEEEEEEEEEEvEENS14_INSA_20SM90_TMA_LOAD_IM2COLENS16_IS18_S1A_NSW_INSB_IJNSB_IJSH_NSC_ILi2EEEEEES1D_S1F_EEENSB_IJNSB_IJSD_S1K_EEES1J_NSB_IJSX_NSC_ILi8192EEEEEEEEEEEEEvEEEENS_8epilogue10collective6detail29Sm90TmaWarpSpecializedAdapterINS23_15DefaultEpilogueISM_NSB_IJlNSB_IJSD_llEEESX_EEES28_NS22_6thread17LinearCombinationISM_Li1EffLNS29_9ScaleType4KindE0ELNS_15FloatRoundStyleE2ESM_EENS_4gemm15EpilogueDefaultEEEEEvvEEEEvNT_6ParamsE)
        /*0014*/ 	.word	0x00000000


	//----- nvinfo : EIATTR_MIN_STACK_SIZE
	.align		4
.L_14:
        /*0018*/ 	.byte	0x04, 0x12
        /*001a*/ 	.short	(.L_16 - .L_15)
	.align		4
.L_15:
        /*001c*/ 	.word	index@(_ZN7cutlass13device_kernelINS_4conv6kernel13ConvUniversalINS1_16ConvProblemShapeILNS1_8OperatorE2ELi2EEENS1_10collective14CollectiveConvINS1_46MainloopSm90TmaGmmaWarpSpecializedImplicitGemmILS5_2ELi9ELi2EN4cute5tupleIJNSA_1CILi1EEESD_SD_EEENS1_36KernelImplicitTmaWarpSpecializedSm90ELi1EEENSB_IJNSC_ILi64EEENSB_IJNSC_ILi128EEEEEENSB_IJSH_EEEEEENS_10bfloat16_tESM_NSA_8TiledMMAINSA_8MMA_AtomIJNSA_4SM904GMMA28MMA_64x128x16_F32BF16BF16_SSILNSQ_5MajorE1ELSS_1ELNSQ_7ScaleInE1ELST_1EEEEEENSA_6LayoutISE_NSB_IJNSC_ILi0EEESX_SX_EEEEENSB_IJNSA_10UnderscoreES10_S10_EEEEENS7_6detail26Sm90ImplicitGemmTileTraitsINSA_13SM90_TMA_LOADENSA_14ComposedLayoutINSA_7SwizzleILi3ELi4ELi3EEENSA_18smem_ptr_flag_bitsILi16EEENSW_INSB_IJNSB_IJSH_SD_EEENSB_IJNSC_ILi8EEES1C_EEENSB_IJSD_NSC_ILi9EEEEEEEEENSB_IJNSB_IJSD_SX_EEENSB_IJSH_NSC_ILi512EEEEEENSB_IJSX_NSC_ILi4096EEEEEEEEEEEEEvEENS14_INSA_20SM90_TMA_LOAD_IM2COLENS16_IS18_S1A_NSW_INSB_IJNSB_IJSH_NSC_ILi2EEEEEES1D_S1F_EEENSB_IJNSB_IJSD_S1K_EEES1J_NSB_IJSX_NSC_ILi8192EEEEEEEEEEEEEvEEEENS_8epilogue10collective6detail29Sm90TmaWarpSpecializedAdapterINS23_15DefaultEpilogueISM_NSB_IJlNSB_IJSD_llEEESX_EEES28_NS22_6thread17LinearCombinationISM_Li1EffLNS29_9ScaleType4KindE0ELNS_15FloatRoundStyleE2ESM_EENS_4gemm15EpilogueDefaultEEEEEvvEEEEvNT_6ParamsE)
        /*0020*/ 	.word	0x00000000
.L_16:


//--------------------- .nv.compat                --------------------------
	.section	.nv.compat,"",@"SHT_CUDA_COMPAT_INFO"
	.align	4
        /*0000*/ 	.byte	0x02, 0x09, 0x01, 0x00, 0x02, 0x02, 0x04, 0x00, 0x02, 0x05, 0x05, 0x00, 0x03, 0x07, 0x01, 0x01
        /*0010*/ 	.byte	0x02, 0x03, 0x01, 0x00, 0x02, 0x06, 0x01, 0x00, 0x04, 0x0b, 0x08, 0x00, 0x00, 0x00, 0x00, 0x00
        /*0020*/ 	.byte	0x00, 0x00, 0x00, 0x00


//--------------------- .nv.info._ZN7cutlass13device_kernelINS_4conv6kernel13ConvUniversalINS1_16ConvProblemShapeILNS1_8OperatorE2ELi2EEENS1_10collective14CollectiveConvINS1_46MainloopSm90TmaGmmaWarpSpecializedImplicitGemmILS5_2ELi9ELi2EN4cute5tupleIJNSA_1CILi1EEESD_SD_EEENS1_36KernelImplicitTmaWarpSpecializedSm90ELi1EEENSB_IJNSC_ILi64EEENSB_IJNSC_ILi128EEEEEENSB_IJSH_EEEEEENS_10bfloat16_tESM_NSA_8TiledMMAINSA_8MMA_AtomIJNSA_4SM904GMMA28MMA_64x128x16_F32BF16BF16_SSILNSQ_5MajorE1ELSS_1ELNSQ_7ScaleInE1ELST_1EEEEEENSA_6LayoutISE_NSB_IJNSC_ILi0EEESX_SX_EEEEENSB_IJNSA_10UnderscoreES10_S10_EEEEENS7_6detail26Sm90ImplicitGemmTileTraitsINSA_13SM90_TMA_LOADENSA_14ComposedLayoutINSA_7SwizzleILi3ELi4ELi3EEENSA_18smem_ptr_flag_bitsILi16EEENSW_INSB_IJNSB_IJSH_SD_EEENSB_IJNSC_ILi8EEES1C_EEENSB_IJSD_NSC_ILi9EEEEEEEEENSB_IJNSB_IJSD_SX_EEENSB_IJSH_NSC_ILi512EEEEEENSB_IJSX_NSC_ILi4096EEEEEEEEEEEEEvEENS14_INSA_20SM90_TMA_LOAD_IM2COLENS16_IS18_S1A_NSW_INSB_IJNSB_IJSH_NSC_ILi2EEEEEES1D_S1F_EEENSB_IJNSB_IJSD_S1K_EEES1J_NSB_IJSX_NSC_ILi8192EEEEEEEEEEEEEvEEEENS_8epilogue10collective6detail29Sm90TmaWarpSpecializedAdapterINS23_15DefaultEpilogueISM_NSB_IJlNSB_IJSD_llEEESX_EEES28_NS22_6thread17LinearCombinationISM_Li1EffLNS29_9ScaleType4KindE0ELNS_15FloatRoundStyleE2ESM_EENS_4gemm15EpilogueDefaultEEEEEvvEEEEvNT_6ParamsE --------------------------
	.section	.nv.info._ZN7cutlass13device_kernelINS_4conv6kernel13ConvUniversalINS1_16ConvProblemShapeILNS1_8OperatorE2ELi2EEENS1_10collective14CollectiveConvINS1_46MainloopSm90TmaGmmaWarpSpecializedImplicitGemmILS5_2ELi9ELi2EN4cute5tupleIJNSA_1CILi1EEESD_SD_EEENS1_36KernelImplicitTmaWarpSpecializedSm90ELi1EEENSB_IJNSC_ILi64EEENSB_IJNSC_ILi128EEEEEENSB_IJSH_EEEEEENS_10bfloat16_tESM_NSA_8TiledMMAINSA_8MMA_AtomIJNSA_4SM904GMMA28MMA_64x128x16_F32BF16BF16_SSILNSQ_5MajorE1ELSS_1ELNSQ_7ScaleInE1ELST_1EEEEEENSA_6LayoutISE_NSB_IJNSC_ILi0EEESX_SX_EEEEENSB_IJNSA_10UnderscoreES10_S10_EEEEENS7_6detail26Sm90ImplicitGemmTileTraitsINSA_13SM90_TMA_LOADENSA_14ComposedLayoutINSA_7SwizzleILi3ELi4ELi3EEENSA_18smem_ptr_flag_bitsILi16EEENSW_INSB_IJNSB_IJSH_SD_EEENSB_IJNSC_ILi8EEES1C_EEENSB_IJSD_NSC_ILi9EEEEEEEEENSB_IJNSB_IJSD_SX_EEENSB_IJSH_NSC_ILi512EEEEEENSB_IJSX_NSC_ILi4096EEEEEEEEEEEEEvEENS14_INSA_20SM90_TMA_LOAD_IM2COLENS16_IS18_S1A_NSW_INSB_IJNSB_IJSH_NSC_ILi2EEEEEES1D_S1F_EEENSB_IJNSB_IJSD_S1K_EEES1J_NSB_IJSX_NSC_ILi8192EEEEEEEEEEEEEvEEEENS_8epilogue10collective6detail29Sm90TmaWarpSpecializedAdapterINS23_15DefaultEpilogueISM_NSB_IJlNSB_IJSD_llEEESX_EEES28_NS22_6thread17LinearCombinationISM_Li1EffLNS29_9ScaleType4KindE0ELNS_15FloatRoundStyleE2ESM_EENS_4gemm15EpilogueDefaultEEEEEvvEEEEvNT_6ParamsE,"",@"SHT_CUDA_INFO"
	.sectionflags	@""
	.align	4


	//----- nvinfo : EIATTR_CUDA_API_VERSION
	.align		4
        /*0000*/ 	.byte	0x04, 0x37
        /*0002*/ 	.short	(.L_18 - .L_17)
.L_17:
        /*0004*/ 	.word	0x00000082


	//----- nvinfo : EIATTR_KPARAM_INFO
	.align		4
.L_18:
        /*0008*/ 	.byte	0x04, 0x17
        /*000a*/ 	.short	(.L_20 - .L_19)
.L_19:
        /*000c*/ 	.word	0x00000000
        /*0010*/ 	.short	0x0000
        /*0012*/ 	.short	0x0070
        /*0014*/ 	.byte	0x00, 0xf0, 0x01, 0x0e


	//----- nvinfo : EIATTR_SPARSE_MMA_MASK
	.align		4
.L_20:
        /*0018*/ 	.byte	0x03, 0x50
        /*001a*/ 	.short	0x0000


	//----- nvinfo : EIATTR_MAXREG_COUNT
	.align		4
        /*001c*/ 	.byte	0x03, 0x1b
        /*001e*/ 	.short	0x00ff


	//----- nvinfo : EIATTR_NUM_BARRIERS
	.align		4
        /*0020*/ 	.byte	0x02, 0x4c
        /*0022*/ 	.byte	0x01
	.zero		1


	//----- nvinfo : EIATTR_MERCURY_ISA_VERSION
	.align		4
        /*0024*/ 	.byte	0x03, 0x5f
        /*0026*/ 	.short	0x0101


	//----- nvinfo : EIATTR_COOP_GROUP_MASK_REGIDS
	.align		4
        /*0028*/ 	.byte	0x04, 0x29
        /*002a*/ 	.short	(.L_22 - .L_21)


	//   ....[0]....
.L_21:
        /*002c*/ 	.word	0xffffffff


	//   ....[1]....
        /*0030*/ 	.word	0xffffffff


	//   ....[2]....
        /*0034*/ 	.word	0xffffffff


	//----- nvinfo : EIATTR_COOP_GROUP_INSTR_OFFSETS
	.align		4
.L_22:
        /*0038*/ 	.byte	0x04, 0x28
        /*003a*/ 	.short	(.L_24 - .L_23)


	//   ....[0]....
.L_23:
        /*003c*/ 	.word	0x00000060


	//   ....[1]....
        /*0040*/ 	.word	0x00000070


	//   ....[2]....
        /*0044*/ 	.word	0x00000130


	//----- nvinfo : EIATTR_MBARRIER_INSTR_OFFSETS
	.align		4
.L_24:
        /*0048*/ 	.byte	0x04, 0x39
        /*004a*/ 	.short	(.L_26 - .L_25)


	//   ....[0]....
.L_25:
        /*004c*/ 	.word	0x00000270
        /*0050*/ 	.word	0x000000ff
        /*0054*/ 	.word	0x00036000
        /*0058*/ 	.short	0x0100
        /*005a*/ 	.byte	0x08
	.zero		1


	//   ....[1]....
        /*005c*/ 	.word	0x00000280
        /*0060*/ 	.word	0x000000ff
        /*0064*/ 	.word	0x00036048
        /*0068*/ 	.short	0x0100
        /*006a*/ 	.byte	0x08
	.zero		1


	//   ....[2]....
        /*006c*/ 	.word	0x00000290
        /*0070*/ 	.word	0x000000ff
        /*0074*/ 	.word	0x00036008
        /*0078*/ 	.short	0x0100
        /*007a*/ 	.byte	0x08
	.zero		1


	//   ....[3]....
        /*007c*/ 	.word	0x000002a0
        /*0080*/ 	.word	0x000000ff
        /*0084*/ 	.word	0x00036050
        /*0088*/ 	.short	0x0100
        /*008a*/ 	.byte	0x08
	.zero		1


	//   ....[4]....
        /*008c*/ 	.word	0x000002b0
        /*0090*/ 	.word	0x000000ff
        /*0094*/ 	.word	0x00036010
        /*0098*/ 	.short	0x0100
        /*009a*/ 	.byte	0x08
	.zero		1


	//   ....[5]....
        /*009c*/ 	.word	0x000002c0
        /*00a0*/ 	.word	0x000000ff
        /*00a4*/ 	.word	0x00036058
        /*00a8*/ 	.short	0x0100
        /*00aa*/ 	.byte	0x08
	.zero		1


	//   ....[6]....
        /*00ac*/ 	.word	0x000002d0
        /*00b0*/ 	.word	0x000000ff
        /*00b4*/ 	.word	0x00036018
        /*00b8*/ 	.short	0x0100
        /*00ba*/ 	.byte	0x08
	.zero		1


	//   ....[7]....
        /*00bc*/ 	.word	0x000002e0
        /*00c0*/ 	.word	0x000000ff
        /*00c4*/ 	.word	0x00036060
        /*00c8*/ 	.short	0x0100
        /*00ca*/ 	.byte	0x08
	.zero		1


	//   ....[8]....
        /*00cc*/ 	.word	0x000002f0
        /*00d0*/ 	.word	0x000000ff
        /*00d4*/ 	.word	0x00036020
        /*00d8*/ 	.short	0x0100
        /*00da*/ 	.byte	0x08
	.zero		1


	//   ....[9]....
        /*00dc*/ 	.word	0x00000300
        /*00e0*/ 	.word	0x000000ff
        /*00e4*/ 	.word	0x00036068
        /*00e8*/ 	.short	0x0100
        /*00ea*/ 	.byte	0x08
	.zero		1


	//   ....[10]....
        /*00ec*/ 	.word	0x00000310
        /*00f0*/ 	.word	0x000000ff
        /*00f4*/ 	.word	0x00036028
        /*00f8*/ 	.short	0x0100
        /*00fa*/ 	.byte	0x08
	.zero		1


	//   ....[11]....
        /*00fc*/ 	.word	0x00000320
        /*0100*/ 	.word	0x000000ff
        /*0104*/ 	.word	0x00036070
        /*0108*/ 	.short	0x0100
        /*010a*/ 	.byte	0x08
	.zero		1


	//   ....[12]....
        /*010c*/ 	.word	0x00000330
        /*0110*/ 	.word	0x000000ff
        /*0114*/ 	.word	0x00036030
        /*0118*/ 	.short	0x0100
        /*011a*/ 	.byte	0x08
	.zero		1


	//   ....[13]....
        /*011c*/ 	.word	0x00000340
        /*0120*/ 	.word	0x000000ff
        /*0124*/ 	.word	0x00036078
        /*0128*/ 	.short	0x0100
        /*012a*/ 	.byte	0x08
	.zero		1


	//   ....[14]....
        /*012c*/ 	.word	0x00000350
        /*0130*/ 	.word	0x000000ff
        /*0134*/ 	.word	0x00036038
        /*0138*/ 	.short	0x0100
        /*013a*/ 	.byte	0x08
	.zero		1


	//   ....[15]....
        /*013c*/ 	.word	0x00000360
        /*0140*/ 	.word	0x000000ff
        /*0144*/ 	.word	0x00036080
        /*0148*/ 	.short	0x0100
        /*014a*/ 	.byte	0x08
	.zero		1


	//   ....[16]....
        /*014c*/ 	.word	0x00000370
        /*0150*/ 	.word	0x000000ff
        /*0154*/ 	.word	0x00036040
        /*0158*/ 	.short	0x0100
        /*015a*/ 	.byte	0x08
	.zero		1


	//   ....[17]....
        /*015c*/ 	.word	0x00000380
        /*0160*/ 	.word	0x000000ff
        /*0164*/ 	.word	0x00036088
        /*0168*/ 	.short	0x0100
        /*016a*/ 	.byte	0x08
	.zero		1


	//   ....[18]....
        /*016c*/ 	.word	0x00000dd0
        /*0170*/ 	.word	0x00000004
        /*0174*/ 	.word	0x00036000
        /*0178*/ 	.short	0x010a
        /*017a*/ 	.byte	0x3f
	.zero		1


	//   ....[19]....
        /*017c*/ 	.word	0x00001150
        /*0180*/ 	.word	0x0000000a
        /*0184*/ 	.word	0x00036000
        /*0188*/ 	.short	0x010a
        /*018a*/ 	.byte	0x3f
	.zero		1


	//   ....[20]....
        /*018c*/ 	.word	0x00001370
        /*0190*/ 	.word	0x000000ff
        /*0194*/ 	.word	0x00000000
        /*0198*/ 	.short	0x0101
        /*019a*/ 	.byte	0x06
	.zero		1


	//   ....[21]....
        /*019c*/ 	.word	0x00001580
        /*01a0*/ 	.word	0x00000003
        /*01a4*/ 	.word	0x00000000
        /*01a8*/ 	.short	0x0101
        /*01aa*/ 	.byte	0x3f
	.zero		1


	//   ....[22]....
        /*01ac*/ 	.word	0x00005eb0
        /*01b0*/ 	.word	0x00000005
        /*01b4*/ 	.word	0x00036048
        /*01b8*/ 	.short	0x010a
        /*01ba*/ 	.byte	0x3f
	.zero		1


	//   ....[23]....
        /*01bc*/ 	.word	0x00006580
        /*01c0*/ 	.word	0x00000004
        /*01c4*/ 	.word	0x00000000
        /*01c8*/ 	.short	0x010a
        /*01ca*/ 	.byte	0x3f
	.zero		1


	//   ....[24]....
        /*01cc*/ 	.word	0x00006630
        /*01d0*/ 	.word	0x00000000
        /*01d4*/ 	.word	0x00000000
        /*01d8*/ 	.short	0x010a
        /*01da*/ 	.byte	0x3f
	.zero		1


	//   ....[25]....
        /*01dc*/ 	.word	0x000066e0
        /*01e0*/ 	.word	0x00000000
        /*01e4*/ 	.word	0x00000000
        /*01e8*/ 	.short	0x010a
        /*01ea*/ 	.byte	0x3f
	.zero		1


	//   ....[26]....
        /*01ec*/ 	.word	0x00006790
        /*01f0*/ 	.word	0x00000000
        /*01f4*/ 	.word	0x00000000
        /*01f8*/ 	.short	0x010a
        /*01fa*/ 	.byte	0x3f
	.zero		1


	//   ....[27]....
        /*01fc*/ 	.word	0x00006840
        /*0200*/ 	.word	0x00000000
        /*0204*/ 	.word	0x00000000
        /*0208*/ 	.short	0x010a
        /*020a*/ 	.byte	0x3f
	.zero		1


	//   ....[28]....
        /*020c*/ 	.word	0x000068f0
        /*0210*/ 	.word	0x00000000
        /*0214*/ 	.word	0x00000000
        /*0218*/ 	.short	0x010a
        /*021a*/ 	.byte	0x3f
	.zero		1


	//   ....[29]....
        /*021c*/ 	.word	0x000069a0
        /*0220*/ 	.word	0x00000000
        /*0224*/ 	.word	0x00000000
        /*0228*/ 	.short	0x010a
        /*022a*/ 	.byte	0x3f
	.zero		1


	//   ....[30]....
        /*022c*/ 	.word	0x00006a50
        /*0230*/ 	.word	0x00000000
        /*0234*/ 	.word	0x00000000
        /*0238*/ 	.short	0x010a
        /*023a*/ 	.byte	0x3f
	.zero		1


	//   ....[31]....
        /*023c*/ 	.word	0x00006b00
        /*0240*/ 	.word	0x00000002
        /*0244*/ 	.word	0x00000000
        /*0248*/ 	.short	0x010a
        /*024a*/ 	.byte	0x3f
	.zero		1


	//----- nvinfo : EIATTR_NUM_MBARRIERS
	.align		4
.L_26:
        /*024c*/ 	.byte	0x03, 0x38
        /*024e*/ 	.short	0x0012


	//----- nvinfo : EIATTR_EXIT_INSTR_OFFSETS
	.align		4
        /*0250*/ 	.byte	0x04, 0x1c
        /*0252*/ 	.short	(.L_28 - .L_27)


	//   ....[0]....
.L_27:
        /*0254*/ 	.word	0x00000b00


	//   ....[1]....
        /*0258*/ 	.word	0x000017b0


	//   ....[2]....
        /*025c*/ 	.word	0x000018c0


	//   ....[3]....
        /*0260*/ 	.word	0x00004a10


	//   ....[4]....
        /*0264*/ 	.word	0x00004a40


	//   ....[5]....
        /*0268*/ 	.word	0x00005c90


	//   ....[6]....
        /*026c*/ 	.word	0x00005cc0


	//   ....[7]....
        /*0270*/ 	.word	0x00005ce0


	//   ....[8]....
        /*0274*/ 	.word	0x00006470


	//   ....[9]....
        /*0278*/ 	.word	0x00006b30


	//----- nvinfo : EIATTR_MAX_THREADS
	.align		4
.L_28:
        /*027c*/ 	.byte	0x04, 0x05
        /*027e*/ 	.short	(.L_30 - .L_29)
.L_29:
        /*0280*/ 	.word	0x00000100
        /*0284*/ 	.word	0x00000001
        /*0288*/ 	.word	0x00000001


	//----- nvinfo : EIATTR_CRS_STACK_SIZE
	.align		4
.L_30:
        /*028c*/ 	.byte	0x04, 0x1e
        /*028e*/ 	.short	(.L_32 - .L_31)
.L_31:
        /*0290*/ 	.word	0x00000000


	//----- nvinfo : EIATTR_CBANK_PARAM_SIZE
	.align		4
.L_32:
        /*0294*/ 	.byte	0x03, 0x19
        /*0296*/ 	.short	0x03f0


	//----- nvinfo : EIATTR_PARAM_CBANK
	.align		4
        /*0298*/ 	.byte	0x04, 0x0a
        /*029a*/ 	.short	(.L_34 - .L_33)
	.align		4
.L_33:
        /*029c*/ 	.word	index@(.nv.constant0._ZN7cutlass13device_kernelINS_4conv6kernel13ConvUniversalINS1_16ConvProblemShapeILNS1_8OperatorE2ELi2EEENS1_10collective14CollectiveConvINS1_46MainloopSm90TmaGmmaWarpSpecializedImplicitGemmILS5_2ELi9ELi2EN4cute5tupleIJNSA_1CILi1EEESD_SD_EEENS1_36KernelImplicitTmaWarpSpecializedSm90ELi1EEENSB_IJNSC_ILi64EEENSB_IJNSC_ILi128EEEEEENSB_IJSH_EEEEEENS_10bfloat16_tESM_NSA_8TiledMMAINSA_8MMA_AtomIJNSA_4SM904GMMA28MMA_64x128x16_F32BF16BF16_SSILNSQ_5MajorE1ELSS_1ELNSQ_7ScaleInE1ELST_1EEEEEENSA_6LayoutISE_NSB_IJNSC_ILi0EEESX_SX_EEEEENSB_IJNSA_10UnderscoreES10_S10_EEEEENS7_6detail26Sm90ImplicitGemmTileTraitsINSA_13SM90_TMA_LOADENSA_14ComposedLayoutINSA_7SwizzleILi3ELi4ELi3EEENSA_18smem_ptr_flag_bitsILi16EEENSW_INSB_IJNSB_IJSH_SD_EEENSB_IJNSC_ILi8EEES1C_EEENSB_IJSD_NSC_ILi9EEEEEEEEENSB_IJNSB_IJSD_SX_EEENSB_IJSH_NSC_ILi512EEEEEENSB_IJSX_NSC_ILi4096EEEEEEEEEEEEEvEENS14_INSA_20SM90_TMA_LOAD_IM2COLENS16_IS18_S1A_NSW_INSB_IJNSB_IJSH_NSC_ILi2EEEEEES1D_S1F_EEENSB_IJNSB_IJSD_S1K_EEES1J_NSB_IJSX_NSC_ILi8192EEEEEEEEEEEEEvEEEENS_8epilogue10collective6detail29Sm90TmaWarpSpecializedAdapterINS23_15DefaultEpilogueISM_NSB_IJlNSB_IJSD_llEEESX_EEES28_NS22_6thread17LinearCombinationISM_Li1EffLNS29_9ScaleType4KindE0ELNS_15FloatRoundStyleE2ESM_EENS_4gemm15EpilogueDefaultEEEEEvvEEEEvNT_6ParamsE)
        /*02a0*/ 	.short	0x0210
        /*02a2*/ 	.short	0x03f0


	//----- nvinfo : EIATTR_SW_WAR
	.align		4
.L_34:
        /*02a4*/ 	.byte	0x04, 0x36
        /*02a6*/ 	.short	(.L_36 - .L_35)
.L_35:
        /*02a8*/ 	.word	0x00000008
.L_36:


//--------------------- .nv.callgraph             --------------------------
	.section	.nv.callgraph,"",@"SHT_CUDA_CALLGRAPH"
	.align	4
	.sectionentsize	8
	.align		4
        /*0000*/ 	.word	0x00000000
	.align		4
        /*0004*/ 	.word	0xffffffff
	.align		4
        /*0008*/ 	.word	0x00000000
	.align		4
        /*000c*/ 	.word	0xfffffffe
	.align		4
        /*0010*/ 	.word	0x00000000
	.align		4
        /*0014*/ 	.word	0xfffffffd
	.align		4
        /*0018*/ 	.word	0x00000000
	.align		4
        /*001c*/ 	.word	0xfffffffc


//--------------------- .nv.constant4             --------------------------
	.section	.nv.constant4,"a",@progbits
	.align	8
	.align		8
.nv.constant4:
        /*0000*/ 	.dword	_ZN39_INTERNAL_94905a4e_4_k_cu_3868c262_27944cuda3std3__45__cpo5beginE
	.align		8
        /*0008*/ 	.dword	_ZN39_INTERNAL_94905a4e_4_k_cu_3868c262_27944cuda3std3__45__cpo3endE
	.align		8
        /*0010*/ 	.dword	_ZN39_INTERNAL_94905a4e_4_k_cu_3868c262_27944cuda3std3__45__cpo6cbeginE
	.align		8
        /*0018*/ 	.dword	_ZN39_INTERNAL_94905a4e_4_k_cu_3868c262_27944cuda3std3__45__cpo4cendE
	.align		8
        /*0020*/ 	.dword	_ZN39_INTERNAL_94905a4e_4_k_cu_3868c262_27944cuda3std3__441_GLOBAL__N__94905a4e_4_k_cu_3868c262_27946ignoreE
	.align		8
        /*0028*/ 	.dword	_ZN39_INTERNAL_94905a4e_4_k_cu_3868c262_27944cuda3std3__419piecewise_constructE
	.align		8
        /*0030*/ 	.dword	_ZN39_INTERNAL_94905a4e_4_k_cu_3868c262_27944cuda3std3__48in_placeE
	.align		8
        /*0038*/ 	.dword	_ZN39_INTERNAL_94905a4e_4_k_cu_3868c262_27944cuda3std6ranges3__45__cpo4swapE
	.align		8
        /*0040*/ 	.dword	_ZN39_INTERNAL_94905a4e_4_k_cu_3868c262_27944cuda3std6ranges3__45__cpo9iter_moveE
	.align		8
        /*0048*/ 	.dword	_ZN39_INTERNAL_94905a4e_4_k_cu_3868c262_27944cute7productE
	.align		8
        /*0050*/ 	.dword	_ZN39_INTERNAL_94905a4e_4_k_cu_3868c262_27944cute1_E


//--------------------- .text._ZN7cutlass13device_kernelINS_4conv6kernel13ConvUniversalINS1_16ConvProblemShapeILNS1_8OperatorE2ELi2EEENS1_10collective14CollectiveConvINS1_46MainloopSm90TmaGmmaWarpSpecializedImplicitGemmILS5_2ELi9ELi2EN4cute5tupleIJNSA_1CILi1EEESD_SD_EEENS1_36KernelImplicitTmaWarpSpecializedSm90ELi1EEENSB_IJNSC_ILi64EEENSB_IJNSC_ILi128EEEEEENSB_IJSH_EEEEEENS_10bfloat16_tESM_NSA_8TiledMMAINSA_8MMA_AtomIJNSA_4SM904GMMA28MMA_64x128x16_F32BF16BF16_SSILNSQ_5MajorE1ELSS_1ELNSQ_7ScaleInE1ELST_1EEEEEENSA_6LayoutISE_NSB_IJNSC_ILi0EEESX_SX_EEEEENSB_IJNSA_10UnderscoreES10_S10_EEEEENS7_6detail26Sm90ImplicitGemmTileTraitsINSA_13SM90_TMA_LOADENSA_14ComposedLayoutINSA_7SwizzleILi3ELi4ELi3EEENSA_18smem_ptr_flag_bitsILi16EEENSW_INSB_IJNSB_IJSH_SD_EEENSB_IJNSC_ILi8EEES1C_EEENSB_IJSD_NSC_ILi9EEEEEEEEENSB_IJNSB_IJSD_SX_EEENSB_IJSH_NSC_ILi512EEEEEENSB_IJSX_NSC_ILi4096EEEEEEEEEEEEEvEENS14_INSA_20SM90_TMA_LOAD_IM2COLENS16_IS18_S1A_NSW_INSB_IJNSB_IJSH_NSC_ILi2EEEEEES1D_S1F_EEENSB_IJNSB_IJSD_S1K_EEES1J_NSB_IJSX_NSC_ILi8192EEEEEEEEEEEEEvEEEENS_8epilogue10collective6detail29Sm90TmaWarpSpecializedAdapterINS23_15DefaultEpilogueISM_NSB_IJlNSB_IJSD_llEEESX_EEES28_NS22_6thread17LinearCombinationISM_Li1EffLNS29_9ScaleType4KindE0ELNS_15FloatRoundStyleE2ESM_EENS_4gemm15EpilogueDefaultEEEEEvvEEEEvNT_6ParamsE --------------------------
	.section	.text._ZN7cutlass13device_kernelINS_4conv6kernel13ConvUniversalINS1_16ConvProblemShapeILNS1_8OperatorE2ELi2EEENS1_10collective14CollectiveConvINS1_46MainloopSm90TmaGmmaWarpSpecializedImplicitGemmILS5_2ELi9ELi2EN4cute5tupleIJNSA_1CILi1EEESD_SD_EEENS1_36KernelImplicitTmaWarpSpecializedSm90ELi1EEENSB_IJNSC_ILi64EEENSB_IJNSC_ILi128EEEEEENSB_IJSH_EEEEEENS_10bfloat16_tESM_NSA_8TiledMMAINSA_8MMA_AtomIJNSA_4SM904GMMA28MMA_64x128x16_F32BF16BF16_SSILNSQ_5MajorE1ELSS_1ELNSQ_7ScaleInE1ELST_1EEEEEENSA_6LayoutISE_NSB_IJNSC_ILi0EEESX_SX_EEEEENSB_IJNSA_10UnderscoreES10_S10_EEEEENS7_6detail26Sm90ImplicitGemmTileTraitsINSA_13SM90_TMA_LOADENSA_14ComposedLayoutINSA_7SwizzleILi3ELi4ELi3EEENSA_18smem_ptr_flag_bitsILi16EEENSW_INSB_IJNSB_IJSH_SD_EEENSB_IJNSC_ILi8EEES1C_EEENSB_IJSD_NSC_ILi9EEEEEEEEENSB_IJNSB_IJSD_SX_EEENSB_IJSH_NSC_ILi512EEEEEENSB_IJSX_NSC_ILi4096EEEEEEEEEEEEEvEENS14_INSA_20SM90_TMA_LOAD_IM2COLENS16_IS18_S1A_NSW_INSB_IJNSB_IJSH_NSC_ILi2EEEEEES1D_S1F_EEENSB_IJNSB_IJSD_S1K_EEES1J_NSB_IJSX_NSC_ILi8192EEEEEEEEEEEEEvEEEENS_8epilogue10collective6detail29Sm90TmaWarpSpecializedAdapterINS23_15DefaultEpilogueISM_NSB_IJlNSB_IJSD_llEEESX_EEES28_NS22_6thread17LinearCombinationISM_Li1EffLNS29_9ScaleType4KindE0ELNS_15FloatRoundStyleE2ESM_EENS_4gemm15EpilogueDefaultEEEEEvvEEEEvNT_6ParamsE,"ax",@progbits
	.align	128
.text._ZN7cutlass13device_kernelINS_4conv6kernel13ConvUniversalINS1_16ConvProblemShapeILNS1_8OperatorE2ELi2EEENS1_10collective14CollectiveConvINS1_46MainloopSm90TmaGmmaWarpSpecializedImplicitGemmILS5_2ELi9ELi2EN4cute5tupleIJNSA_1CILi1EEESD_SD_EEENS1_36KernelImplicitTmaWarpSpecializedSm90ELi1EEENSB_IJNSC_ILi64EEENSB_IJNSC_ILi128EEEEEENSB_IJSH_EEEEEENS_10bfloat16_tESM_NSA_8TiledMMAINSA_8MMA_AtomIJNSA_4SM904GMMA28MMA_64x128x16_F32BF16BF16_SSILNSQ_5MajorE1ELSS_1ELNSQ_7ScaleInE1ELST_1EEEEEENSA_6LayoutISE_NSB_IJNSC_ILi0EEESX_SX_EEEEENSB_IJNSA_10UnderscoreES10_S10_EEEEENS7_6detail26Sm90ImplicitGemmTileTraitsINSA_13SM90_TMA_LOADENSA_14ComposedLayoutINSA_7SwizzleILi3ELi4ELi3EEENSA_18smem_ptr_flag_bitsILi16EEENSW_INSB_IJNSB_IJSH_SD_EEENSB_IJNSC_ILi8EEES1C_EEENSB_IJSD_NSC_ILi9EEEEEEEEENSB_IJNSB_IJSD_SX_EEENSB_IJSH_NSC_ILi512EEEEEENSB_IJSX_NSC_ILi4096EEEEEEEEEEEEEvEENS14_INSA_20SM90_TMA_LOAD_IM2COLENS16_IS18_S1A_NSW_INSB_IJNSB_IJSH_NSC_ILi2EEEEEES1D_S1F_EEENSB_IJNSB_IJSD_S1K_EEES1J_NSB_IJSX_NSC_ILi8192EEEEEEEEEEEEEvEEEENS_8epilogue10collective6detail29Sm90TmaWarpSpecializedAdapterINS23_15DefaultEpilogueISM_NSB_IJlNSB_IJSD_llEEESX_EEES28_NS22_6thread17LinearCombinationISM_Li1EffLNS29_9ScaleType4KindE0ELNS_15FloatRoundStyleE2ESM_EENS_4gemm15EpilogueDefaultEEEEEvvEEEEvNT_6ParamsE:
        .type           _ZN7cutlass13device_kernelINS_4conv6kernel13ConvUniversalINS1_16ConvProblemShapeILNS1_8OperatorE2ELi2EEENS1_10collective14CollectiveConvINS1_46MainloopSm90TmaGmmaWarpSpecializedImplicitGemmILS5_2ELi9ELi2EN4cute5tupleIJNSA_1CILi1EEESD_SD_EEENS1_36KernelImplicitTmaWarpSpecializedSm90ELi1EEENSB_IJNSC_ILi64EEENSB_IJNSC_ILi128EEEEEENSB_IJSH_EEEEEENS_10bfloat16_tESM_NSA_8TiledMMAINSA_8MMA_AtomIJNSA_4SM904GMMA28MMA_64x128x16_F32BF16BF16_SSILNSQ_5MajorE1ELSS_1ELNSQ_7ScaleInE1ELST_1EEEEEENSA_6LayoutISE_NSB_IJNSC_ILi0EEESX_SX_EEEEENSB_IJNSA_10UnderscoreES10_S10_EEEEENS7_6detail26Sm90ImplicitGemmTileTraitsINSA_13SM90_TMA_LOADENSA_14ComposedLayoutINSA_7SwizzleILi3ELi4ELi3EEENSA_18smem_ptr_flag_bitsILi16EEENSW_INSB_IJNSB_IJSH_SD_EEENSB_IJNSC_ILi8EEES1C_EEENSB_IJSD_NSC_ILi9EEEEEEEEENSB_IJNSB_IJSD_SX_EEENSB_IJSH_NSC_ILi512EEEEEENSB_IJSX_NSC_ILi4096EEEEEEEEEEEEEvEENS14_INSA_20SM90_TMA_LOAD_IM2COLENS16_IS18_S1A_NSW_INSB_IJNSB_IJSH_NSC_ILi2EEEEEES1D_S1F_EEENSB_IJNSB_IJSD_S1K_EEES1J_NSB_IJSX_NSC_ILi8192EEEEEEEEEEEEEvEEEENS_8epilogue10collective6detail29Sm90TmaWarpSpecializedAdapterINS23_15DefaultEpilogueISM_NSB_IJlNSB_IJSD_llEEESX_EEES28_NS22_6thread17LinearCombinationISM_Li1EffLNS29_9ScaleType4KindE0ELNS_15FloatRoundStyleE2ESM_EENS_4gemm15EpilogueDefaultEEEEEvvEEEEvNT_6ParamsE,@function
        .size           _ZN7cutlass13device_kernelINS_4conv6kernel13ConvUniversalINS1_16ConvProblemShapeILNS1_8OperatorE2ELi2EEENS1_10collective14CollectiveConvINS1_46MainloopSm90TmaGmmaWarpSpecializedImplicitGemmILS5_2ELi9ELi2EN4cute5tupleIJNSA_1CILi1EEESD_SD_EEENS1_36KernelImplicitTmaWarpSpecializedSm90ELi1EEENSB_IJNSC_ILi64EEENSB_IJNSC_ILi128EEEEEENSB_IJSH_EEEEEENS_10bfloat16_tESM_NSA_8TiledMMAINSA_8MMA_AtomIJNSA_4SM904GMMA28MMA_64x128x16_F32BF16BF16_SSILNSQ_5MajorE1ELSS_1ELNSQ_7ScaleInE1ELST_1EEEEEENSA_6LayoutISE_NSB_IJNSC_ILi0EEESX_SX_EEEEENSB_IJNSA_10UnderscoreES10_S10_EEEEENS7_6detail26Sm90ImplicitGemmTileTraitsINSA_13SM90_TMA_LOADENSA_14ComposedLayoutINSA_7SwizzleILi3ELi4ELi3EEENSA_18smem_ptr_flag_bitsILi16EEENSW_INSB_IJNSB_IJSH_SD_EEENSB_IJNSC_ILi8EEES1C_EEENSB_IJSD_NSC_ILi9EEEEEEEEENSB_IJNSB_IJSD_SX_EEENSB_IJSH_NSC_ILi512EEEEEENSB_IJSX_NSC_ILi4096EEEEEEEEEEEEEvEENS14_INSA_20SM90_TMA_LOAD_IM2COLENS16_IS18_S1A_NSW_INSB_IJNSB_IJSH_NSC_ILi2EEEEEES1D_S1F_EEENSB_IJNSB_IJSD_S1K_EEES1J_NSB_IJSX_NSC_ILi8192EEEEEEEEEEEEEvEEEENS_8epilogue10collective6detail29Sm90TmaWarpSpecializedAdapterINS23_15DefaultEpilogueISM_NSB_IJlNSB_IJSD_llEEESX_EEES28_NS22_6thread17LinearCombinationISM_Li1EffLNS29_9ScaleType4KindE0ELNS_15FloatRoundStyleE2ESM_EENS_4gemm15EpilogueDefaultEEEEEvvEEEEvNT_6ParamsE,(.L_x_163 - _ZN7cutlass13device_kernelINS_4conv6kernel13ConvUniversalINS1_16ConvProblemShapeILNS1_8OperatorE2ELi2EEENS1_10collective14CollectiveConvINS1_46MainloopSm90TmaGmmaWarpSpecializedImplicitGemmILS5_2ELi9ELi2EN4cute5tupleIJNSA_1CILi1EEESD_SD_EEENS1_36KernelImplicitTmaWarpSpecializedSm90ELi1EEENSB_IJNSC_ILi64EEENSB_IJNSC_ILi128EEEEEENSB_IJSH_EEEEEENS_10bfloat16_tESM_NSA_8TiledMMAINSA_8MMA_AtomIJNSA_4SM904GMMA28MMA_64x128x16_F32BF16BF16_SSILNSQ_5MajorE1ELSS_1ELNSQ_7ScaleInE1ELST_1EEEEEENSA_6LayoutISE_NSB_IJNSC_ILi0EEESX_SX_EEEEENSB_IJNSA_10UnderscoreES10_S10_EEEEENS7_6detail26Sm90ImplicitGemmTileTraitsINSA_13SM90_TMA_LOADENSA_14ComposedLayoutINSA_7SwizzleILi3ELi4ELi3EEENSA_18smem_ptr_flag_bitsILi16EEENSW_INSB_IJNSB_IJSH_SD_EEENSB_IJNSC_ILi8EEES1C_EEENSB_IJSD_NSC_ILi9EEEEEEEEENSB_IJNSB_IJSD_SX_EEENSB_IJSH_NSC_ILi512EEEEEENSB_IJSX_NSC_ILi4096EEEEEEEEEEEEEvEENS14_INSA_20SM90_TMA_LOAD_IM2COLENS16_IS18_S1A_NSW_INSB_IJNSB_IJSH_NSC_ILi2EEEEEES1D_S1F_EEENSB_IJNSB_IJSD_S1K_EEES1J_NSB_IJSX_NSC_ILi8192EEEEEEEEEEEEEvEEEENS_8epilogue10collective6detail29Sm90TmaWarpSpecializedAdapterINS23_15DefaultEpilogueISM_NSB_IJlNSB_IJSD_llEEESX_EEES28_NS22_6thread17LinearCombinationISM_Li1EffLNS29_9ScaleType4KindE0ELNS_15FloatRoundStyleE2ESM_EENS_4gemm15EpilogueDefaultEEEEEvvEEEEvNT_6ParamsE)
        .other          _ZN7cutlass13device_kernelINS_4conv6kernel13ConvUniversalINS1_16ConvProblemShapeILNS1_8OperatorE2ELi2EEENS1_10collective14CollectiveConvINS1_46MainloopSm90TmaGmmaWarpSpecializedImplicitGemmILS5_2ELi9ELi2EN4cute5tupleIJNSA_1CILi1EEESD_SD_EEENS1_36KernelImplicitTmaWarpSpecializedSm90ELi1EEENSB_IJNSC_ILi64EEENSB_IJNSC_ILi128EEEEEENSB_IJSH_EEEEEENS_10bfloat16_tESM_NSA_8TiledMMAINSA_8MMA_AtomIJNSA_4SM904GMMA28MMA_64x128x16_F32BF16BF16_SSILNSQ_5MajorE1ELSS_1ELNSQ_7ScaleInE1ELST_1EEEEEENSA_6LayoutISE_NSB_IJNSC_ILi0EEESX_SX_EEEEENSB_IJNSA_10UnderscoreES10_S10_EEEEENS7_6detail26Sm90ImplicitGemmTileTraitsINSA_13SM90_TMA_LOADENSA_14ComposedLayoutINSA_7SwizzleILi3ELi4ELi3EEENSA_18smem_ptr_flag_bitsILi16EEENSW_INSB_IJNSB_IJSH_SD_EEENSB_IJNSC_ILi8EEES1C_EEENSB_IJSD_NSC_ILi9EEEEEEEEENSB_IJNSB_IJSD_SX_EEENSB_IJSH_NSC_ILi512EEEEEENSB_IJSX_NSC_ILi4096EEEEEEEEEEEEEvEENS14_INSA_20SM90_TMA_LOAD_IM2COLENS16_IS18_S1A_NSW_INSB_IJNSB_IJSH_NSC_ILi2EEEEEES1D_S1F_EEENSB_IJNSB_IJSD_S1K_EEES1J_NSB_IJSX_NSC_ILi8192EEEEEEEEEEEEEvEEEENS_8epilogue10collective6detail29Sm90TmaWarpSpecializedAdapterINS23_15DefaultEpilogueISM_NSB_IJlNSB_IJSD_llEEESX_EEES28_NS22_6thread17LinearCombinationISM_Li1EffLNS29_9ScaleType4KindE0ELNS_15FloatRoundStyleE2ESM_EENS_4gemm15EpilogueDefaultEEEEEvvEEEEvNT_6ParamsE,@"STO_CUDA_ENTRY STV_DEFAULT"
_ZN7cutlass13device_kernelINS_4conv6kernel13ConvUniversalINS1_16ConvProblemShapeILNS1_8OperatorE2ELi2EEENS1_10collective14CollectiveConvINS1_46MainloopSm90TmaGmmaWarpSpecializedImplicitGemmILS5_2ELi9ELi2EN4cute5tupleIJNSA_1CILi1EEESD_SD_EEENS1_36KernelImplicitTmaWarpSpecializedSm90ELi1EEENSB_IJNSC_ILi64EEENSB_IJNSC_ILi128EEEEEENSB_IJSH_EEEEEENS_10bfloat16_tESM_NSA_8TiledMMAINSA_8MMA_AtomIJNSA_4SM904GMMA28MMA_64x128x16_F32BF16BF16_SSILNSQ_5MajorE1ELSS_1ELNSQ_7ScaleInE1ELST_1EEEEEENSA_6LayoutISE_NSB_IJNSC_ILi0EEESX_SX_EEEEENSB_IJNSA_10UnderscoreES10_S10_EEEEENS7_6detail26Sm90ImplicitGemmTileTraitsINSA_13SM90_TMA_LOADENSA_14ComposedLayoutINSA_7SwizzleILi3ELi4ELi3EEENSA_18smem_ptr_flag_bitsILi16EEENSW_INSB_IJNSB_IJSH_SD_EEENSB_IJNSC_ILi8EEES1C_EEENSB_IJSD_NSC_ILi9EEEEEEEEENSB_IJNSB_IJSD_SX_EEENSB_IJSH_NSC_ILi512EEEEEENSB_IJSX_NSC_ILi4096EEEEEEEEEEEEEvEENS14_INSA_20SM90_TMA_LOAD_IM2COLENS16_IS18_S1A_NSW_INSB_IJNSB_IJSH_NSC_ILi2EEEEEES1D_S1F_EEENSB_IJNSB_IJSD_S1K_EEES1J_NSB_IJSX_NSC_ILi8192EEEEEEEEEEEEEvEEEENS_8epilogue10collective6detail29Sm90TmaWarpSpecializedAdapterINS23_15DefaultEpilogueISM_NSB_IJlNSB_IJSD_llEEESX_EEES28_NS22_6thread17LinearCombinationISM_Li1EffLNS29_9ScaleType4KindE0ELNS_15FloatRoundStyleE2ESM_EENS_4gemm15EpilogueDefaultEEEEEvvEEEEvNT_6ParamsE:
[----:B------:R-:W-:Y:S01]  /*0000*/  LDC R1, c[0x0][0x28] ;  /* 0x00000a00ff017b82 */ /* 0x000fe20000000800 */
[----:B------:R-:W0:Y:S01]  /*0010*/  S2R R12, SR_TID.X ;  /* 0x00000000000c7919 */ /* 0x000e220000002100 */
[----:B------:R-:W-:Y:S01]  /*0020*/  ELECT P0, URZ, PT ;  /* 0x00000000003f782f */ /* 0x000fe20003800000 */
[----:B------:R-:W-:Y:S01]  /*0030*/  BSSY B0, `(.L_x_0) ;  /* 0x000000f000007945 */ /* 0x000fe20003800000 */
[--C-:B0-----:R-:W-:Y:S02]  /*0040*/  SHF.R.U32.HI R0, RZ, 0x5, R12.reuse ;  /* 0x00000005ff007819 */ /* 0x101fe4000001160c */
[----:B------:R-:W-:-:S03]  /*0050*/  SHF.R.U32.HI R3, RZ, 0x7, R12 ;  /* 0x00000007ff037819 */ /* 0x000fc6000001160c */
[----:B------:R-:W0:Y:S04]  /*0060*/  SHFL.IDX PT, R2, R0, RZ, 0x1f ;  /* 0x00001fff00027589 */ /* 0x000e2800000e0000 */
[----:B------:R1:W2:Y:S01]  /*0070*/  SHFL.IDX PT, R10, R3, RZ, 0x1f ;  /* 0x00001fff030a7589 */ /* 0x0002a200000e0000 */
[----:B0-----:R-:W-:-:S13]  /*0080*/  ISETP.NE.OR P0, PT, R2, RZ, !P0 ;  /* 0x000000ff0200720c */ /* 0x001fda0004705670 */
[----:B-12---:R-:W-:Y:S05]  /*0090*/  @P0 BRA `(.L_x_1) ;  /* 0x0000000000200947 */ /* 0x006fea0003800000 */
[----:B------:R-:W-:Y:S02]  /*00a0*/  ULDC.64 UR4, c[0x0][0x198] ;  /* 0x0000660000047ab9 */ /* 0x000fe40000000a00 */
[----:B------:R-:W-:Y:S02]  /*00b0*/  UIADD3 UR6, UP0, UR4, 0xf0, URZ ;  /* 0x000000f004067890 */ /* 0x000fe4000ff1e03f */
[----:B------:R-:W-:Y:S02]  /*00c0*/  UIADD3 UR4, UP1, UR4, 0x1f0, URZ ;  /* 0x000001f004047890 */ /* 0x000fe4000ff3e03f */
[----:B------:R-:W-:Y:S02]  /*00d0*/  UIADD3.X UR7, URZ, UR5, URZ, UP0, !UPT ;  /* 0x000000053f077290 */ /* 0x000fe400087fe43f */
[----:B------:R-:W-:-:S07]  /*00e0*/  UIADD3.X UR5, URZ, UR5, URZ, UP1, !UPT ;  /* 0x000000053f057290 */ /* 0x000fce0008ffe43f */
[----:B------:R0:W-:Y:S02]  /*00f0*/  UTMACCTL.PF [UR6] ;  /* 0x00000000060079b9 */ /* 0x0001e40008040000 */
[----:B------:R0:W-:Y:S02]  /*0100*/  UTMACCTL.PF [UR4] ;  /* 0x00000000040079b9 */ /* 0x0001e40008040000 */
[----:B0-----:R-:W-:Y:S01]  /*0110*/  NOP ;  /* 0x0000000000007918 */ /* 0x001fe20000000000 */
.L_x_1:
[----:B------:R-:W-:Y:S05]  /*0120*/  BSYNC B0 ;  /* 0x0000000000007941 */ /* 0x000fea0003800000 */
.L_x_0:
[----:B------:R-:W0:Y:S01]  /*0130*/  SHFL.IDX PT, R0, R0, RZ, 0x1f ;  /* 0x00001fff00007589 */ /* 0x000e2200000e0000 */
[----:B------:R-:W-:-:S04]  /*0140*/  SHF.R.S32.HI R3, RZ, 0x1f, R2 ;  /* 0x0000001fff037819 */ /* 0x000fc80000011402 */
[----:B------:R-:W-:Y:S02]  /*0150*/  LEA.HI R3, R3, R2, RZ, 0x2 ;  /* 0x0000000203037211 */ /* 0x000fe400078f10ff */
[----:B0-----:R-:W-:-:S13]  /*0160*/  ISETP.NE.AND P0, PT, R0, RZ, PT ;  /* 0x000000ff0000720c */ /* 0x001fda0003f05270 */
[----:B------:R-:W-:Y:S05]  /*0170*/  @P0 BRA `(.L_x_2) ;  /* 0x00000000008c0947 */ /* 0x000fea0003800000 */
[----:B------:R-:W-:Y:S01]  /*0180*/  ELECT P0, URZ, PT ;  /* 0x00000000003f782f */ /* 0x000fe20003800000 */
[----:B------:R-:W-:-:S12]  /*0190*/  BSSY B0, `(.L_x_2) ;  /* 0x0000021000007945 */ /* 0x000fd80003800000 */
[----:B------:R-:W-:Y:S05]  /*01a0*/  @!P0 BRA `(.L_x_3) ;  /* 0x00000000007c8947 */ /* 0x000fea0003800000 */
[----:B------:R-:W0:Y:S01]  /*01b0*/  S2UR UR8, SR_CgaCtaId ;  /* 0x00000000000879c3 */ /* 0x000e220000008800 */
[----:B------:R-:W-:Y:S01]  /*01c0*/  UMOV UR4, 0x400 ;  /* 0x0000040000047882 */ /* 0x000fe20000000000 */
[----:B------:R-:W-:Y:S01]  /*01d0*/  UMOV UR5, 0x1 ;  /* 0x0000000100057882 */ /* 0x000fe20000000000 */
[----:B------:R-:W-:Y:S02]  /*01e0*/  UMOV UR6, 0x80 ;  /* 0x0000008000067882 */ /* 0x000fe40000000000 */
[----:B------:R-:W-:-:S04]  /*01f0*/  UIADD3 UR6, -UR6, 0x100000, URZ ;  /* 0x0010000006067890 */ /* 0x000fc8000fffe13f */
[----:B------:R-:W-:Y:S02]  /*0200*/  USHF.L.U32 UR7, UR6, 0xb, URZ ;  /* 0x0000000b06077899 */ /* 0x000fe4000800063f */
[----:B------:R-:W-:Y:S02]  /*0210*/  USHF.L.U32 UR6, UR6, 0x1, URZ ;  /* 0x0000000106067899 */ /* 0x000fe4000800063f */
[----:B0-----:R-:W-:Y:S02]  /*0220*/  ULEA UR8, UR8, UR4, 0x18 ;  /* 0x0000000408087291 */ /* 0x001fe4000f8ec03f */
[----:B------:R-:W-:-:S04]  /*0230*/  UIADD3 UR4, -UR5, 0x100000, URZ ;  /* 0x0010000005047890 */ /* 0x000fc8000fffe13f */
[----:B------:R-:W-:Y:S02]  /*0240*/  USHF.L.U32 UR5, UR4, 0xb, URZ ;  /* 0x0000000b04057899 */ /* 0x000fe4000800063f */
[----:B------:R-:W-:Y:S01]  /*0250*/  USHF.L.U32 UR4, UR4, 0x1, URZ ;  /* 0x0000000104047899 */ /* 0x000fe2000800063f */
[----:B------:R-:W0:Y:S11]  /*0260*/  FENCE.VIEW.ASYNC.S ;  /* 0x00000000000073c6 */ /* 0x000e360000000000 */
[----:B0-----:R0:W1:Y:S01]  /*0270*/  SYNCS.EXCH.64 URZ, [UR8+0x36000], UR4 ;  /* 0x03600004083f75b2 */ /* 0x0010620008000100 */
[----:B------:R0:W2:Y:S01]  /*0280*/  SYNCS.EXCH.64 URZ, [UR8+0x36048], UR6 ;  /* 0x03604806083f75b2 */ /* 0x0000a20008000100 */
[----:B------:R0:W3:Y:S01]  /*0290*/  SYNCS.EXCH.64 URZ, [UR8+0x36008], UR4 ;  /* 0x03600804083f75b2 */ /* 0x0000e20008000100 */
[----:B------:R0:W4:Y:S01]  /*02a0*/  SYNCS.EXCH.64 URZ, [UR8+0x36050], UR6 ;  /* 0x03605006083f75b2 */ /* 0x0001220008000100 */
[----:B------:R0:W0:Y:S01]  /*02b0*/  SYNCS.EXCH.64 URZ, [UR8+0x36010], UR4 ;  /* 0x03601004083f75b2 */ /* 0x0000220008000100 */
        /* <DEDUP_REMOVED lines=13> */
[----:B------:R-:W-:Y:S01]  /*0390*/  NOP ;  /* 0x0000000000007918 */ /* 0x000fe20000000000 */
.L_x_3:
[----:B0-----:R-:W-:Y:S05]  /*03a0*/  BSYNC B0 ;  /* 0x0000000000007941 */ /* 0x001fea0003800000 */
.L_x_2:
[----:B------:R-:W-:Y:S01]  /*03b0*/  ULDC.64 UR4, c[0x0][0x598] ;  /* 0x0001660000047ab9 */ /* 0x000fe20000000a00 */
[----:B------:R-:W-:Y:S01]  /*03c0*/  LOP3.LUT R3, R3, 0xfffffffc, RZ, 0xc0, !PT ;  /* 0xfffffffc03037812 */ /* 0x000fe200078ec0ff */
[----:B------:R-:W-:Y:S01]  /*03d0*/  NOP ;  /* 0x0000000000007918 */ /* 0x000fe20000000000 */
[----:B------:R-:W-:Y:S01]  /*03e0*/  ISETP.NE.U32.AND P0, PT, RZ, UR4, PT ;  /* 0x00000004ff007c0c */ /* 0x000fe2000bf05070 */
[----:B------:R-:W-:Y:S01]  /*03f0*/  NOP ;  /* 0x0000000000007918 */ /* 0x000fe20000000000 */
[----:B-1234-:R-:W-:Y:S01]  /*0400*/  BAR.SYNC.DEFER_BLOCKING 0x0 ;  /* 0x0000000000007b1d */ /* 0x01efe20000010000 */
[----:B------:R-:W-:Y:S01]  /*0410*/  IMAD.IADD R3, R2, 0x1, -R3 ;  /* 0x0000000102037824 */ /* 0x000fe200078e0a03 */
[----:B------:R-:W-:Y:S02]  /*0420*/  ISETP.NE.AND.EX P0, PT, RZ, UR5, PT, P0 ;  /* 0x00000005ff007c0c */ /* 0x000fe4000bf05300 */
[C---:B------:R-:W-:Y:S02]  /*0430*/  ISETP.NE.AND P2, PT, R10.reuse, 0x1, PT ;  /* 0x000000010a00780c */ /* 0x040fe40003f45270 */
[----:B------:R-:W-:Y:S01]  /*0440*/  LOP3.LUT P1, RZ, R10, R3, RZ, 0xfc, !PT ;  /* 0x000000030aff7212 */ /* 0x000fe2000782fcff */
[----:B------:R-:W-:-:S03]  /*0450*/  ULDC.64 UR12, c[0x0][0x208] ;  /* 0x00008200000c7ab9 */ /* 0x000fc60000000a00 */
[----:B------:R-:W-:-:S04]  /*0460*/  SEL R2, RZ, 0x1, P1 ;  /* 0x00000001ff027807 */ /* 0x000fc80000800000 */
[----:B------:R-:W-:Y:S01]  /*0470*/  SEL R2, R2, 0x2, P2 ;  /* 0x0000000202027807 */ /* 0x000fe20001000000 */
[----:B------:R-:W-:Y:S06]  /*0480*/  @!P0 BRA `(.L_x_4) ;  /* 0x00000000001c8947 */ /* 0x000fec0003800000 */
[----:B------:R-:W0:Y:S02]  /*0490*/  LDC.64 R4, c[0x0][0x598] ;  /* 0x00016600ff047b82 */ /* 0x000e240000000a00 */
[----:B0-----:R-:W2:Y:S02]  /*04a0*/  LDG.E.64 R4, desc[UR12][R4.64] ;  /* 0x0000000c04047981 */ /* 0x001ea4000c1e1b00 */
[----:B--2---:R-:W-:-:S04]  /*04b0*/  ISETP.NE.U32.AND P0, PT, R4, RZ, PT ;  /* 0x000000ff0400720c */ /* 0x004fc80003f05070 */
[----:B------:R-:W-:-:S13]  /*04c0*/  ISETP.NE.AND.EX P0, PT, R5, RZ, PT, P0 ;  /* 0x000000ff0500720c */ /* 0x000fda0003f05300 */
[----:B------:R-:W-:Y:S05]  /*04d0*/  @!P0 BRA `(.L_x_4) ;  /* 0x0000000000088947 */ /* 0x000fea0003800000 */
[----:B------:R2:W5:Y:S01]  /*04e0*/  LD.E R0, desc[UR12][R4.64] ;  /* 0x0000000c04007980 */ /* 0x000562000c101900 */
[----:B------:R-:W-:Y:S05]  /*04f0*/  BRA `(.L_x_5) ;  /* 0x0000000000207947 */ /* 0x000fea0003800000 */
.L_x_4:
[----:B------:R-:W-:Y:S02]  /*0500*/  ULDC.64 UR4, c[0x0][0x588] ;  /* 0x0001620000047ab9 */ /* 0x000fe40000000a00 */
[----:B------:R-:W-:-:S04]  /*0510*/  ISETP.NE.U32.AND P0, PT, RZ, UR4, PT ;  /* 0x00000004ff007c0c */ /* 0x000fc8000bf05070 */
[----:B------:R-:W-:-:S13]  /*0520*/  ISETP.NE.AND.EX P0, PT, RZ, UR5, PT, P0 ;  /* 0x00000005ff007c0c */ /* 0x000fda000bf05300 */
[----:B------:R-:W-:Y:S05]  /*0530*/  @!P0 BRA `(.L_x_6) ;  /* 0x00000000000c8947 */ /* 0x000fea0003800000 */
[----:B------:R-:W0:Y:S02]  /*0540*/  LDC.64 R4, c[0x0][0x588] ;  /* 0x00016200ff047b82 */ /* 0x000e240000000a00 */
[----:B0-----:R0:W5:Y:S01]  /*0550*/  LDG.E R0, desc[UR12][R4.64] ;  /* 0x0000000c04007981 */ /* 0x001162000c1e1900 */
[----:B------:R-:W-:Y:S05]  /*0560*/  BRA `(.L_x_5) ;  /* 0x0000000000047947 */ /* 0x000fea0003800000 */
.L_x_6:
[----:B------:R-:W1:Y:S02]  /*0570*/  LDC R0, c[0x0][0x580] ;  /* 0x00016000ff007b82 */ /* 0x000e640000000800 */
.L_x_5:
[----:B------:R-:W-:Y:S02]  /*0580*/  ULDC.64 UR4, c[0x0][0x5a0] ;  /* 0x0001680000047ab9 */ /* 0x000fe40000000a00 */
[----:B------:R-:W-:-:S04]  /*0590*/  ISETP.NE.U32.AND P0, PT, RZ, UR4, PT ;  /* 0x00000004ff007c0c */ /* 0x000fc8000bf05070 */
[----:B------:R-:W-:-:S13]  /*05a0*/  ISETP.NE.AND.EX P0, PT, RZ, UR5, PT, P0 ;  /* 0x00000005ff007c0c */ /* 0x000fda000bf05300 */
[----:B------:R-:W-:Y:S05]  /*05b0*/  @!P0 BRA `(.L_x_7) ;  /* 0x00000000001c8947 */ /* 0x000fea0003800000 */
[----:B0-2---:R-:W0:Y:S02]  /*05c0*/  LDC.64 R4, c[0x0][0x5a0] ;  /* 0x00016800ff047b82 */ /* 0x005e240000000a00 */
[----:B0-----:R-:W2:Y:S02]  /*05d0*/  LDG.E.64 R4, desc[UR12][R4.64] ;  /* 0x0000000c04047981 */ /* 0x001ea4000c1e1b00 */
[----:B--2---:R-:W-:-:S04]  /*05e0*/  ISETP.NE.U32.AND P0, PT, R4, RZ, PT ;  /* 0x000000ff0400720c */ /* 0x004fc80003f05070 */
[----:B------:R-:W-:-:S13]  /*05f0*/  ISETP.NE.AND.EX P0, PT, R5, RZ, PT, P0 ;  /* 0x000000ff0500720c */ /* 0x000fda0003f05300 */
[----:B------:R-:W-:Y:S05]  /*0600*/  @!P0 BRA `(.L_x_7) ;  /* 0x0000000000088947 */ /* 0x000fea0003800000 */
[----:B------:R0:W5:Y:S01]  /*0610*/  LD.E R6, desc[UR12][R4.64] ;  /* 0x0000000c04067980 */ /* 0x000162000c101900 */
[----:B------:R-:W-:Y:S05]  /*0620*/  BRA `(.L_x_8) ;  /* 0x0000000000207947 */ /* 0x000fea0003800000 */
.L_x_7:
[----:B------:R-:W-:Y:S02]  /*0630*/  ULDC.64 UR4, c[0x0][0x590] ;  /* 0x0001640000047ab9 */ /* 0x000fe40000000a00 */
[----:B------:R-:W-:-:S04]  /*0640*/  ISETP.NE.U32.AND P0, PT, RZ, UR4, PT ;  /* 0x00000004ff007c0c */ /* 0x000fc8000bf05070 */
[----:B------:R-:W-:-:S13]  /*0650*/  ISETP.NE.AND.EX P0, PT, RZ, UR5, PT, P0 ;  /* 0x00000005ff007c0c */ /* 0x000fda000bf05300 */
[----:B------:R-:W-:Y:S05]  /*0660*/  @!P0 BRA `(.L_x_9) ;  /* 0x00000000000c8947 */ /* 0x000fea0003800000 */
[----:B------:R-:W3:Y:S02]  /*0670*/  LDC.64 R6, c[0x0][0x590] ;  /* 0x00016400ff067b82 */ /* 0x000ee40000000a00 */
[----:B---3--:R4:W5:Y:S01]  /*0680*/  LDG.E R6, desc[UR12][R6.64] ;  /* 0x0000000c06067981 */ /* 0x008962000c1e1900 */
[----:B------:R-:W-:Y:S05]  /*0690*/  BRA `(.L_x_8) ;  /* 0x0000000000047947 */ /* 0x000fea0003800000 */
.L_x_9:
[----:B------:R-:W3:Y:S02]  /*06a0*/  LDC R6, c[0x0][0x584] ;  /* 0x00016100ff067b82 */ /* 0x000ee40000000800 */
.L_x_8:
[----:B0-2---:R-:W0:Y:S01]  /*06b0*/  LDC R4, c[0x0][0x4c0] ;  /* 0x00013000ff047b82 */ /* 0x005e220000000800 */
[----:B------:R-:W2:Y:S07]  /*06c0*/  S2R R14, SR_CTAID.Y ;  /* 0x00000000000e7919 */ /* 0x000eae0000002600 */
[----:B------:R-:W1:Y:S01]  /*06d0*/  LDC R15, c[0x0][0x4c4] ;  /* 0x00013100ff0f7b82 */ /* 0x000e620000000800 */
[----:B0-----:R-:W-:-:S05]  /*06e0*/  VIADD R4, R4, 0x7f ;  /* 0x0000007f04047836 */ /* 0x001fca0000000000 */
[----:B------:R-:W-:Y:S02]  /*06f0*/  SHF.R.S32.HI R5, RZ, 0x1f, R4 ;  /* 0x0000001fff057819 */ /* 0x000fe40000011404 */
[----:B-1----:R-:W-:Y:S02]  /*0700*/  IABS R13, R15 ;  /* 0x0000000f000d7213 */ /* 0x002fe40000000000 */
[----:B------:R-:W-:-:S04]  /*0710*/  LEA.HI R5, R5, R4, RZ, 0x7 ;  /* 0x0000000405057211 */ /* 0x000fc800078f38ff */
[----:B----4-:R-:W-:-:S04]  /*0720*/  SHF.R.S32.HI R7, RZ, 0x7, R5 ;  /* 0x00000007ff077819 */ /* 0x010fc80000011405 */
[-C--:B------:R-:W-:Y:S02]  /*0730*/  IABS R16, R7.reuse ;  /* 0x0000000700107213 */ /* 0x080fe40000000000 */
[----:B------:R-:W-:Y:S02]  /*0740*/  IABS R11, R7 ;  /* 0x00000007000b7213 */ /* 0x000fe40000000000 */
[----:B------:R-:W0:Y:S03]  /*0750*/  I2F.RP R8, R16 ;  /* 0x0000001000087306 */ /* 0x000e260000209400 */
[----:B------:R-:W-:-:S05]  /*0760*/  IMAD.MOV R11, RZ, RZ, -R11 ;  /* 0x000000ffff0b7224 */ /* 0x000fca00078e0a0b */
[----:B0-----:R-:W0:Y:S02]  /*0770*/  MUFU.RCP R8, R8 ;  /* 0x0000000800087308 */ /* 0x001e240000001000 */
[----:B0-----:R-:W-:Y:S01]  /*0780*/  VIADD R4, R8, 0xffffffe ;  /* 0x0ffffffe08047836 */ /* 0x001fe20000000000 */
[----:B--2---:R-:W-:-:S05]  /*0790*/  IABS R8, R14 ;  /* 0x0000000e00087213 */ /* 0x004fca0000000000 */
[----:B------:R0:W1:Y:S02]  /*07a0*/  F2I.FTZ.U32.TRUNC.NTZ R5, R4 ;  /* 0x0000000400057305 */ /* 0x000064000021f000 */
[----:B0-----:R-:W-:Y:S02]  /*07b0*/  IMAD.MOV.U32 R4, RZ, RZ, RZ ;  /* 0x000000ffff047224 */ /* 0x001fe400078e00ff */
[----:B-1----:R-:W-:-:S04]  /*07c0*/  IMAD.MOV R9, RZ, RZ, -R5 ;  /* 0x000000ffff097224 */ /* 0x002fc800078e0a05 */
[----:B------:R-:W-:-:S04]  /*07d0*/  IMAD R9, R9, R16, RZ ;  /* 0x0000001009097224 */ /* 0x000fc800078e02ff */
[----:B------:R-:W-:Y:S02]  /*07e0*/  IMAD.HI.U32 R5, R5, R9, R4 ;  /* 0x0000000905057227 */ /* 0x000fe400078e0004 */
[----:B------:R-:W0:Y:S04]  /*07f0*/  I2F.RP R9, R13 ;  /* 0x0000000d00097306 */ /* 0x000e280000209400 */
[----:B------:R-:W-:-:S04]  /*0800*/  IMAD.HI.U32 R4, R5, R8, RZ ;  /* 0x0000000805047227 */ /* 0x000fc800078e00ff */
[----:B------:R-:W-:Y:S01]  /*0810*/  IMAD R5, R4, R11, R8 ;  /* 0x0000000b04057224 */ /* 0x000fe200078e0208 */
[----:B------:R-:W-:-:S04]  /*0820*/  LOP3.LUT R8, R14, R7, RZ, 0x3c, !PT ;  /* 0x000000070e087212 */ /* 0x000fc800078e3cff */
[----:B------:R-:W-:Y:S01]  /*0830*/  ISETP.GT.U32.AND P1, PT, R16, R5, PT ;  /* 0x000000051000720c */ /* 0x000fe20003f24070 */
[----:B0-----:R-:W0:Y:S01]  /*0840*/  MUFU.RCP R9, R9 ;  /* 0x0000000900097308 */ /* 0x001e220000001000 */
[----:B------:R-:W-:-:S11]  /*0850*/  ISETP.GE.AND P2, PT, R8, RZ, PT ;  /* 0x000000ff0800720c */ /* 0x000fd60003f46270 */
[----:B------:R-:W-:Y:S02]  /*0860*/  @!P1 IMAD.IADD R5, R5, 0x1, -R16 ;  /* 0x0000000105059824 */ /* 0x000fe400078e0a10 */
[----:B------:R-:W-:Y:S01]  /*0870*/  @!P1 VIADD R4, R4, 0x1 ;  /* 0x0000000104049836 */ /* 0x000fe20000000000 */
[----:B------:R-:W-:Y:S02]  /*0880*/  ISETP.NE.AND P1, PT, R7, RZ, PT ;  /* 0x000000ff0700720c */ /* 0x000fe40003f25270 */
[----:B------:R-:W-:Y:S01]  /*0890*/  ISETP.GE.U32.AND P0, PT, R5, R16, PT ;  /* 0x000000100500720c */ /* 0x000fe20003f06070 */
[----:B0-----:R-:W-:-:S04]  /*08a0*/  VIADD R11, R9, 0xffffffe ;  /* 0x0ffffffe090b7836 */ /* 0x001fc80000000000 */
[----:B------:R0:W1:Y:S08]  /*08b0*/  F2I.FTZ.U32.TRUNC.NTZ R5, R11 ;  /* 0x0000000b00057305 */ /* 0x000070000021f000 */
[----:B------:R-:W-:Y:S01]  /*08c0*/  @P0 VIADD R4, R4, 0x1 ;  /* 0x0000000104040836 */ /* 0x000fe20000000000 */
[----:B0-----:R-:W0:Y:S03]  /*08d0*/  LDC R11, c[0x0][0x290] ;  /* 0x0000a400ff0b7b82 */ /* 0x001e260000000800 */
[----:B------:R-:W-:-:S02]  /*08e0*/  IMAD.MOV.U32 R20, RZ, RZ, R4 ;  /* 0x000000ffff147224 */ /* 0x000fc400078e0004 */
[----:B-1----:R-:W-:Y:S02]  /*08f0*/  IMAD.MOV R4, RZ, RZ, -R5 ;  /* 0x000000ffff047224 */ /* 0x002fe400078e0a05 */
[----:B------:R-:W-:Y:S01]  /*0900*/  @!P2 IMAD.MOV R20, RZ, RZ, -R20 ;  /* 0x000000ffff14a224 */ /* 0x000fe200078e0a14 */
[----:B------:R-:W-:Y:S01]  /*0910*/  @!P1 LOP3.LUT R20, RZ, R7, RZ, 0x33, !PT ;  /* 0x00000007ff149212 */ /* 0x000fe200078e33ff */
[----:B------:R-:W-:Y:S02]  /*0920*/  IMAD R9, R4, R13, RZ ;  /* 0x0000000d04097224 */ /* 0x000fe400078e02ff */
[----:B------:R-:W-:Y:S01]  /*0930*/  IMAD.MOV.U32 R4, RZ, RZ, RZ ;  /* 0x000000ffff047224 */ /* 0x000fe200078e00ff */
[----:B------:R-:W-:-:S03]  /*0940*/  IABS R8, R20 ;  /* 0x0000001400087213 */ /* 0x000fc60000000000 */
[----:B------:R-:W-:-:S04]  /*0950*/  IMAD.HI.U32 R4, R5, R9, R4 ;  /* 0x0000000905047227 */ /* 0x000fc800078e0004 */
[----:B------:R-:W-:Y:S02]  /*0960*/  IMAD.MOV.U32 R5, RZ, RZ, R8 ;  /* 0x000000ffff057224 */ /* 0x000fe400078e0008 */
[----:B------:R-:W-:Y:S02]  /*0970*/  IMAD.MOV R9, RZ, RZ, -R20 ;  /* 0x000000ffff097224 */ /* 0x000fe400078e0a14 */
[----:B------:R-:W-:-:S04]  /*0980*/  IMAD.HI.U32 R8, R4, R5, RZ ;  /* 0x0000000504087227 */ /* 0x000fc800078e00ff */
[----:B------:R-:W-:Y:S02]  /*0990*/  IMAD.MOV R4, RZ, RZ, -R8 ;  /* 0x000000ffff047224 */ /* 0x000fe400078e0a08 */
[----:B------:R-:W-:Y:S02]  /*09a0*/  IMAD R7, R7, R9, R14 ;  /* 0x0000000907077224 */ /* 0x000fe400078e020e */
[----:B------:R-:W-:Y:S02]  /*09b0*/  IMAD R4, R13, R4, R5 ;  /* 0x000000040d047224 */ /* 0x000fe400078e0205 */
[----:B0-----:R-:W-:-:S03]  /*09c0*/  VIADD R5, R11, 0x3f ;  /* 0x0000003f0b057836 */ /* 0x001fc60000000000 */
[----:B------:R-:W-:Y:S02]  /*09d0*/  ISETP.GT.U32.AND P1, PT, R13, R4, PT ;  /* 0x000000040d00720c */ /* 0x000fe40003f24070 */
[----:B------:R-:W-:-:S04]  /*09e0*/  SHF.R.S32.HI R16, RZ, 0x1f, R5 ;  /* 0x0000001fff107819 */ /* 0x000fc80000011405 */
[----:B------:R-:W-:-:S04]  /*09f0*/  LEA.HI R16, R16, R5, RZ, 0x6 ;  /* 0x0000000510107211 */ /* 0x000fc800078f30ff */
[----:B------:R-:W-:-:S03]  /*0a00*/  SHF.R.S32.HI R16, RZ, 0x6, R16 ;  /* 0x00000006ff107819 */ /* 0x000fc60000011410 */
[----:B------:R-:W-:Y:S02]  /*0a10*/  @!P1 IMAD.IADD R4, R4, 0x1, -R13 ;  /* 0x0000000104049824 */ /* 0x000fe400078e0a0d */
[----:B------:R-:W-:Y:S01]  /*0a20*/  @!P1 VIADD R8, R8, 0x1 ;  /* 0x0000000108089836 */ /* 0x000fe20000000000 */
[----:B------:R-:W-:Y:S02]  /*0a30*/  ISETP.NE.AND P1, PT, R15, RZ, PT ;  /* 0x000000ff0f00720c */ /* 0x000fe40003f25270 */
[----:B------:R-:W-:Y:S02]  /*0a40*/  ISETP.GE.U32.AND P0, PT, R4, R13, PT ;  /* 0x0000000d0400720c */ /* 0x000fe40003f06070 */
[----:B------:R-:W-:-:S04]  /*0a50*/  LOP3.LUT R4, R20, R15, RZ, 0x3c, !PT ;  /* 0x0000000f14047212 */ /* 0x000fc800078e3cff */
[----:B------:R-:W-:Y:S02]  /*0a60*/  ISETP.GE.AND P2, PT, R4, RZ, PT ;  /* 0x000000ff0400720c */ /* 0x000fe40003f46270 */
[----:B------:R-:W0:Y:S05]  /*0a70*/  S2R R4, SR_CTAID.X ;  /* 0x0000000000047919 */ /* 0x000e2a0000002500 */
[----:B------:R-:W-:Y:S01]  /*0a80*/  @P0 VIADD R8, R8, 0x1 ;  /* 0x0000000108080836 */ /* 0x000fe20000000000 */
[----:B------:R-:W-:-:S05]  /*0a90*/  ISETP.NE.AND P0, PT, R10, RZ, PT ;  /* 0x000000ff0a00720c */ /* 0x000fca0003f05270 */
[----:B------:R-:W-:Y:S01]  /*0aa0*/  @!P2 IMAD.MOV R8, RZ, RZ, -R8 ;  /* 0x000000ffff08a224 */ /* 0x000fe200078e0a08 */
[----:B------:R-:W-:-:S05]  /*0ab0*/  @!P1 LOP3.LUT R8, RZ, R15, RZ, 0x33, !PT ;  /* 0x0000000fff089212 */ /* 0x000fca00078e33ff */
[----:B------:R-:W-:-:S04]  /*0ac0*/  IMAD.MOV R18, RZ, RZ, -R8 ;  /* 0x000000ffff127224 */ /* 0x000fc800078e0a08 */
[----:B------:R-:W-:Y:S01]  /*0ad0*/  IMAD R15, R15, R18, R20 ;  /* 0x000000120f0f7224 */ /* 0x000fe200078e0214 */
[----:B------:R-:W-:Y:S06]  /*0ae0*/  @!P0 BRA `(.L_x_10) ;  /* 0x0000005000788947 */ /* 0x000fec0003800000 */
[----:B------:R-:W-:-:S13]  /*0af0*/  ISETP.NE.AND P0, PT, R10, 0x1, PT ;  /* 0x000000010a00780c */ /* 0x000fda0003f05270 */
[----:B------:R-:W-:Y:S05]  /*0b00*/  @P0 EXIT ;  /* 0x000000000000094d */ /* 0x000fea0003800000 */
[----:B------:R-:W-:Y:S01]  /*0b10*/  ISETP.GE.AND P0, PT, R11, 0x1, PT ;  /* 0x000000010b00780c */ /* 0x000fe20003f06270 */
[----:B------:R-:W-:Y:S01]  /*0b20*/  UMOV UR4, URZ ;  /* 0x0000003f00047c82 */ /* 0x000fe20008000000 */
[----:B------:R-:W-:Y:S02]  /*0b30*/  CS2R R86, SRZ ;  /* 0x0000000000567805 */ /* 0x000fe4000001ff00 */
[----:B------:R-:W-:Y:S02]  /*0b40*/  CS2R R24, SRZ ;  /* 0x0000000000187805 */ /* 0x000fe4000001ff00 */
[----:B------:R-:W-:Y:S02]  /*0b50*/  CS2R R26, SRZ ;  /* 0x00000000001a7805 */ /* 0x000fe4000001ff00 */
[----:B------:R-:W-:Y:S02]  /*0b60*/  CS2R R28, SRZ ;  /* 0x00000000001c7805 */ /* 0x000fe4000001ff00 */
[----:B------:R-:W-:-:S02]  /*0b70*/  CS2R R30, SRZ ;  /* 0x00000000001e7805 */ /* 0x000fc4000001ff00 */
[----:B------:R-:W-:Y:S02]  /*0b80*/  CS2R R32, SRZ ;  /* 0x0000000000207805 */ /* 0x000fe4000001ff00 */
        /* <DEDUP_REMOVED lines=25> */
[----:B------:R-:W-:Y:S01]  /*0d20*/  CS2R R84, SRZ ;  /* 0x0000000000547805 */ /* 0x000fe2000001ff00 */
[----:B------:R-:W-:Y:S06]  /*0d30*/  @!P0 BRA `(.L_x_11) ;  /* 0x0000000000a48947 */ /* 0x000fec0003800000 */
[----:B------:R-:W-:-:S04]  /*0d40*/  LOP3.LUT R3, R2, 0x1, RZ, 0xfc, !PT ;  /* 0x0000000102037812 */ /* 0x000fc800078efcff */
[----:B------:R-:W-:-:S13]  /*0d50*/  ISETP.NE.AND P0, PT, R3, 0x3, PT ;  /* 0x000000030300780c */ /* 0x000fda0003f05270 */
[----:B------:R-:W-:Y:S05]  /*0d60*/  @!P0 BRA `(.L_x_12) ;  /* 0x0000000000048947 */ /* 0x000fea0003800000 */
[----:B------:R-:W-:Y:S01]  /*0d70*/  BPT.TRAP 0x1 ;  /* 0x000000040000795c */ /* 0x000fe20000300000 */
.L_x_12:
[----:B------:R-:W1:Y:S01]  /*0d80*/  S2UR UR5, SR_CgaCtaId ;  /* 0x00000000000579c3 */ /* 0x000e620000008800 */
[----:B------:R-:W-:Y:S01]  /*0d90*/  SHF.L.U32 R3, RZ, 0x1f, RZ ;  /* 0x0000001fff037819 */ /* 0x000fe200000006ff */
[----:B------:R-:W-:Y:S02]  /*0da0*/  UMOV UR4, 0x400 ;  /* 0x0000040000047882 */ /* 0x000fe40000000000 */
[----:B-1----:R-:W-:-:S12]  /*0db0*/  ULEA UR6, UR5, UR4, 0x18 ;  /* 0x0000000405067291 */ /* 0x002fd8000f8ec03f */
.L_x_13:
[----:B0-----:R-:W-:-:S04]  /*0dc0*/  IMAD.U32 R4, RZ, RZ, UR6 ;  /* 0x00000006ff047e24 */ /* 0x001fc8000f8e00ff */
[----:B------:R0:W1:Y:S03]  /*0dd0*/  SYNCS.PHASECHK.TRANS64.TRYWAIT P0, [R4+URZ+0x36000], R3 ;  /* 0x03600003040075a7 */ /* 0x000066000800017f */
[----:B-1----:R-:W-:Y:S05]  /*0de0*/  @!P0 NANOSLEEP.SYNCS 0x989680 ;  /* 0x009896800000895d */ /* 0x002fea0003900000 */
[----:B------:R-:W1:Y:S02]  /*0df0*/  @!P0 SYNCS.PHASECHK.TRANS64 P0, [R4+URZ+0x36000], R3 ;  /* 0x03600003040085a7 */ /* 0x000e64000800007f */
[----:B-1----:R-:W-:Y:S05]  /*0e00*/  @!P0 BRA `(.L_x_13) ;  /* 0xfffffffc00ec8947 */ /* 0x002fea000383ffff */
[----:B------:R-:W-:Y:S01]  /*0e10*/  UIADD3 UR4, UR6, 0x12000, URZ ;  /* 0x0001200006047890 */ /* 0x000fe2000fffe03f */
[----:B------:R-:W-:Y:S01]  /*0e20*/  WARPGROUP.ARRIVE ;  /* 0x00000000000079c5 */ /* 0x000fe20000000000 */
[----:B------:R-:W-:Y:S02]  /*0e30*/  UMOV UR7, 0x40000040 ;  /* 0x4000004000077882 */ /* 0x000fe40000000000 */
[----:B------:R-:W-:Y:S02]  /*0e40*/  USHF.R.U32.HI UR5, URZ, 0x4, UR4 ;  /* 0x000000043f057899 */ /* 0x000fe40008011604 */
[----:B------:R-:W-:Y:S02]  /*0e50*/  USHF.R.U32.HI UR4, URZ, 0x4, UR6 ;  /* 0x000000043f047899 */ /* 0x000fe40008011606 */
[----:B------:R-:W-:Y:S02]  /*0e60*/  ULOP3.LUT UR5, UR5, 0x3fff, URZ, 0xc0, !UPT ;  /* 0x00003fff05057892 */ /* 0x000fe4000f8ec03f */
[----:B------:R-:W-:-:S02]  /*0e70*/  ULOP3.LUT UR8, UR4, 0x3fff, URZ, 0xc0, !UPT ;  /* 0x00003fff04087892 */ /* 0x000fc4000f8ec03f */
[----:B------:R-:W-:-:S03]  /*0e80*/  ULOP3.LUT UR9, UR5, 0x2000000, URZ, 0xfc, !UPT ;  /* 0x0200000005097892 */ /* 0x000fc6000f8efc3f */
[----:B------:R-:W-:Y:S02]  /*0e90*/  UMOV UR5, 0x40000040 ;  /* 0x4000004000057882 */ /* 0x000fe40000000000 */
[----:B------:R-:W-:Y:S02]  /*0ea0*/  UMOV UR4, UR8 ;  /* 0x0000000800047c82 */ /* 0x000fe40008000000 */
[----:B------:R-:W-:Y:S02]  /*0eb0*/  UMOV UR6, UR9 ;  /* 0x0000000900067c82 */ /* 0x000fe40008000000 */
[----:B------:R-:W-:Y:S01]  /*0ec0*/  HGMMA.64x128x16.F32.BF16 R24, gdesc[UR4].tnspA.tnspB, RZ, !UPT ;  /* 0x61e00000041879f0 */ /* 0x000fe2000c7018ff */
[----:B------:R-:W-:Y:S02]  /*0ed0*/  UIADD3 UR4, UR8, 0x80, URZ ;  /* 0x0000008008047890 */ /* 0x000fe4000fffe03f */
[----:B------:R-:W-:Y:S01]  /*0ee0*/  UIADD3 UR6, UR9, 0x80, URZ ;  /* 0x0000008009067890 */ /* 0x000fe2000fffe03f */
[----:B------:R-:W-:Y:S01]  /*0ef0*/  UMOV UR5, 0x40000040 ;  /* 0x4000004000057882 */ /* 0x000fe20000000000 */
[----:B------:R-:W-:-:S07]  /*0f00*/  UMOV UR7, 0x40000040 ;  /* 0x4000004000077882 */ /* 0x000fce0000000000 */
[----:B------:R-:W-:Y:S01]  /*0f10*/  HGMMA.64x128x16.F32.BF16 R24, gdesc[UR4].tnspA.tnspB, R24 ;  /* 0x61e00000041879f0 */ /* 0x000fe20008701818 */
        /* <DEDUP_REMOVED lines=9> */
[----:B------:R-:W-:Y:S01]  /*0fb0*/  HGMMA.64x128x16.F32.BF16 R24, gdesc[UR4].tnspA.tnspB, R24, gsb0 ;  /* 0x61e00000041879f0 */ /* 0x000fe20008001818 */
[----:B------:R-:W-:-:S05]  /*0fc0*/  UMOV UR4, 0x1 ;  /* 0x0000000100047882 */ /* 0x000fca0000000000 */
.L_x_11:
[----:B0-----:R-:W-:-:S05]  /*0fd0*/  VIMNMX R3, R16, 0x1, PT ;  /* 0x0000000110037848 */ /* 0x001fca0003fe0100 */
[----:B------:R-:W-:-:S05]  /*0fe0*/  IMAD.IADD R3, R16, 0x1, -R3 ;  /* 0x0000000110037824 */ /* 0x000fca00078e0a03 */
[----:B------:R-:W-:-:S13]  /*0ff0*/  ISETP.GE.AND P0, PT, R3, 0x1, PT ;  /* 0x000000010300780c */ /* 0x000fda0003f06270 */
[----:B------:R-:W-:Y:S05]  /*1000*/  @!P0 BRA `(.L_x_14) ;  /* 0x0000000400148947 */ /* 0x000fea0003800000 */
[----:B------:R-:W0:Y:S01]  /*1010*/  S2UR UR6, SR_CgaCtaId ;  /* 0x00000000000679c3 */ /* 0x000e220000008800 */
[----:B------:R-:W-:Y:S01]  /*1020*/  UMOV UR5, 0x400 ;  /* 0x0000040000057882 */ /* 0x000fe20000000000 */
[----:B------:R-:W-:Y:S01]  /*1030*/  LOP3.LUT R11, R2, 0x1, RZ, 0xfc, !PT ;  /* 0x00000001020b7812 */ /* 0x000fe200078efcff */
[----:B------:R-:W-:Y:S01]  /*1040*/  IMAD.MOV.U32 R9, RZ, RZ, RZ ;  /* 0x000000ffff097224 */ /* 0x000fe200078e00ff */
[----:B------:R-:W-:Y:S01]  /*1050*/  UISETP.NE.U32.AND UP0, UPT, UR4, URZ, UPT ;  /* 0x0000003f0400728c */ /* 0x000fe2000bf05070 */
[----:B------:R-:W-:Y:S01]  /*1060*/  IMAD.MOV.U32 R4, RZ, RZ, R3 ;  /* 0x000000ffff047224 */ /* 0x000fe200078e0003 */
[----:B0-----:R-:W-:-:S04]  /*1070*/  ULEA UR14, UR6, UR5, 0x18 ;  /* 0x00000005060e7291 */ /* 0x001fc8000f8ec03f */
[----:B------:R-:W-:-:S04]  /*1080*/  UIADD3 UR5, UR14, 0x12000, URZ ;  /* 0x000120000e057890 */ /* 0x000fc8000fffe03f */
[----:B------:R-:W-:Y:S02]  /*1090*/  USHF.R.U32.HI UR6, URZ, 0x4, UR5 ;  /* 0x000000043f067899 */ /* 0x000fe40008011605 */
[----:B------:R-:W-:Y:S02]  /*10a0*/  USHF.R.U32.HI UR5, URZ, 0x4, UR14 ;  /* 0x000000043f057899 */ /* 0x000fe4000801160e */
[----:B------:R-:W-:Y:S02]  /*10b0*/  ULOP3.LUT UR6, UR6, 0x3fff, URZ, 0xc0, !UPT ;  /* 0x00003fff06067892 */ /* 0x000fe4000f8ec03f */
[----:B------:R-:W-:Y:S02]  /*10c0*/  ULOP3.LUT UR15, UR5, 0x3fff, URZ, 0xc0, !UPT ;  /* 0x00003fff050f7892 */ /* 0x000fe4000f8ec03f */
[----:B------:R-:W-:Y:S01]  /*10d0*/  ULOP3.LUT UR16, UR6, 0x2000000, URZ, 0xfc, !UPT ;  /* 0x0200000006107892 */ /* 0x000fe2000f8efc3f */
[----:B------:R-:W-:-:S11]  /*10e0*/  UMOV UR5, URZ ;  /* 0x0000003f00057c82 */ /* 0x000fd60008000000 */
.L_x_19:
[----:B------:R-:W-:-:S13]  /*10f0*/  ISETP.NE.AND P1, PT, R11, 0x3, PT ;  /* 0x000000030b00780c */ /* 0x000fda0003f25270 */
[----:B0-----:R-:W-:Y:S05]  /*1100*/  @!P1 BRA `(.L_x_15) ;  /* 0x0000000000049947 */ /* 0x001fea0003800000 */
[----:B------:R-:W-:Y:S01]  /*1110*/  BPT.TRAP 0x1 ;  /* 0x000000040000795c */ /* 0x000fe20000300000 */
.L_x_15:
[----:B------:R-:W-:Y:S01]  /*1120*/  SHF.L.U32 R5, R9, 0x1f, RZ ;  /* 0x0000001f09057819 */ /* 0x000fe200000006ff */
[----:B------:R-:W-:-:S12]  /*1130*/  ULEA UR6, UR4, UR14, 0x3 ;  /* 0x0000000e04067291 */ /* 0x000fd8000f8e183f */
.L_x_16:
[----:B0-----:R-:W-:-:S04]  /*1140*/  IMAD.U32 R10, RZ, RZ, UR6 ;  /* 0x00000006ff0a7e24 */ /* 0x001fc8000f8e00ff */
[----:B------:R0:W1:Y:S03]  /*1150*/  SYNCS.PHASECHK.TRANS64.TRYWAIT P0, [R10+URZ+0x36000], R5 ;  /* 0x036000050a0075a7 */ /* 0x000066000800017f */
[----:B-1----:R-:W-:Y:S05]  /*1160*/  @!P0 NANOSLEEP.SYNCS 0x989680 ;  /* 0x009896800000895d */ /* 0x002fea0003900000 */
[----:B------:R-:W1:Y:S02]  /*1170*/  @!P0 SYNCS.PHASECHK.TRANS64 P0, [R10+URZ+0x36000], R5 ;  /* 0x036000050a0085a7 */ /* 0x000e64000800007f */
[----:B-1----:R-:W-:Y:S05]  /*1180*/  @!P0 BRA `(.L_x_16) ;  /* 0xfffffffc00ec8947 */ /* 0x002fea000383ffff */
[----:B------:R-:W-:Y:S01]  /*1190*/  ULEA UR6, UR4, UR15, 0x9 ;  /* 0x0000000f04067291 */ /* 0x000fe2000f8e483f */
[----:B------:R-:W-:Y:S01]  /*11a0*/  WARPGROUP.ARRIVE ;  /* 0x00000000000079c5 */ /* 0x000fe20000000000 */
[----:B------:R-:W-:Y:S01]  /*11b0*/  ULEA UR7, UR4, UR16, 0xa ;  /* 0x0000001004077291 */ /* 0x000fe2000f8e503f */
[----:B------:R-:W-:Y:S01]  /*11c0*/  UMOV UR9, 0x40000040 ;  /* 0x4000004000097882 */ /* 0x000fe20000000000 */
[----:B------:R-:W-:-:S03]  /*11d0*/  UMOV UR11, 0x40000040 ;  /* 0x40000040000b7882 */ /* 0x000fc60000000000 */
[----:B------:R-:W-:Y:S02]  /*11e0*/  UMOV UR8, UR6 ;  /* 0x0000000600087c82 */ /* 0x000fe40008000000 */
[----:B------:R-:W-:Y:S02]  /*11f0*/  UMOV UR10, UR7 ;  /* 0x00000007000a7c82 */ /* 0x000fe40008000000 */
[----:B------:R-:W-:Y:S01]  /*1200*/  HGMMA.64x128x16.F32.BF16 R24, gdesc[UR8].tnspA.tnspB, R24, UP0 ;  /* 0x61e00000081879f0 */ /* 0x000fe2000bf01818 */
        /* <DEDUP_REMOVED lines=14> */
[----:B------:R-:W-:Y:S03]  /*12f0*/  HGMMA.64x128x16.F32.BF16 R24, gdesc[UR8].tnspA.tnspB, R24, gsb0 ;  /* 0x61e00000081879f0 */ /* 0x000fe60008001818 */
[----:B------:R-:W-:Y:S02]  /*1300*/  WARPGROUP.DEPBAR.LE gsb0, 0x1 ;  /* 0x00008000000079c5 */ /* 0x000fe40000010100 */
[----:B------:R-:W-:Y:S05]  /*1310*/  @!P1 BRA `(.L_x_17) ;  /* 0x0000000000049947 */ /* 0x000fea0003800000 */
[----:B------:R-:W-:Y:S01]  /*1320*/  BPT.TRAP 0x1 ;  /* 0x000000040000795c */ /* 0x000fe20000300000 */
.L_x_17:
[----:B------:R-:W-:Y:S01]  /*1330*/  ULEA UR6, UR5, UR14, 0x3 ;  /* 0x0000000e05067291 */ /* 0x000fe2000f8e183f */
[----:B------:R-:W-:-:S03]  /*1340*/  ISETP.GT.U32.AND P0, PT, R2, 0x1, PT ;  /* 0x000000010200780c */ /* 0x000fc60003f04070 */
[----:B------:R-:W-:-:S04]  /*1350*/  UIADD3 UR6, UR6, 0x36048, URZ ;  /* 0x0003604806067890 */ /* 0x000fc8000fffe03f */
[----:B------:R-:W-:-:S09]  /*1360*/  UPRMT UR6, URZ, 0x654, UR6 ;  /* 0x000006543f067896 */ /* 0x000fd20008000006 */
[----:B------:R-:W-:Y:S01]  /*1370*/  SYNCS.ARRIVE.TRANS64.RED.A1T0 RZ, [UR6], RZ ;  /* 0x000000ffffff79a7 */ /* 0x000fe20008100406 */
[----:B------:R-:W-:Y:S05]  /*1380*/  @P0 BRA `(.L_x_18) ;  /* 0x0000000000040947 */ /* 0x000fea0003800000 */
[----:B------:R-:W-:Y:S01]  /*1390*/  BPT.TRAP 0x1 ;  /* 0x000000040000795c */ /* 0x000fe20000300000 */
.L_x_18:
[----:B------:R-:W-:Y:S01]  /*13a0*/  UIADD3 UR4, UR4, 0x1, URZ ;  /* 0x0000000104047890 */ /* 0x000fe2000fffe03f */
[C---:B------:R-:W-:Y:S01]  /*13b0*/  ISETP.GT.AND P0, PT, R4.reuse, 0x1, PT ;  /* 0x000000010400780c */ /* 0x040fe20003f04270 */
[----:B------:R-:W-:Y:S01]  /*13c0*/  UIADD3 UR5, UR5, 0x1, URZ ;  /* 0x0000000105057890 */ /* 0x000fe2000fffe03f */
[----:B------:R-:W-:Y:S01]  /*13d0*/  VIADD R4, R4, 0xffffffff ;  /* 0xffffffff04047836 */ /* 0x000fe20000000000 */
[----:B------:R-:W-:Y:S02]  /*13e0*/  UISETP.NE.AND UP0, UPT, UR4, 0x9, UPT ;  /* 0x000000090400788c */ /* 0x000fe4000bf05270 */
[----:B------:R-:W-:Y:S02]  /*13f0*/  UISETP.NE.AND UP1, UPT, UR5, 0x9, UPT ;  /* 0x000000090500788c */ /* 0x000fe4000bf25270 */
[----:B------:R-:W-:Y:S02]  /*1400*/  USEL UR6, URZ, 0x1, UP0 ;  /* 0x000000013f067887 */ /* 0x000fe40008000000 */
[----:B------:R-:W-:-:S02]  /*1410*/  USEL UR4, UR4, URZ, UP0 ;  /* 0x0000003f04047287 */ /* 0x000fc40008000000 */
[----:B------:R-:W-:Y:S02]  /*1420*/  USEL UR5, UR5, URZ, UP1 ;  /* 0x0000003f05057287 */ /* 0x000fe40008800000 */
[----:B------:R-:W-:Y:S01]  /*1430*/  UPLOP3.LUT UP0, UPT, UPT, UPT, UPT, 0x80, 0x0 ;  /* 0x000000000000789c */ /* 0x000fe20003f0f070 */
[----:B------:R-:W-:Y:S01]  /*1440*/  LOP3.LUT R9, R9, UR6, RZ, 0x3c, !PT ;  /* 0x0000000609097c12 */ /* 0x000fe2000f8e3cff */
[----:B------:R-:W-:Y:S09]  /*1450*/  @P0 BRA `(.L_x_19) ;  /* 0xfffffffc00240947 */ /* 0x000ff2000383ffff */
.L_x_14:
[----:B------:R-:W1:Y:S01]  /*1460*/  LDC R4, c[0x0][0x290] ;  /* 0x0000a400ff047b82 */ /* 0x000e620000000800 */
[----:B------:R-:W-:Y:S02]  /*1470*/  WARPGROUP.DEPBAR.LE gsb0, 0x0 ;  /* 0x00008000000079c5 */ /* 0x000fe40000010000 */
[----:B-1----:R-:W-:-:S13]  /*1480*/  ISETP.GE.AND P0, PT, R4, 0x1, PT ;  /* 0x000000010400780c */ /* 0x002fda0003f06270 */
[----:B------:R-:W-:Y:S05]  /*1490*/  @!P0 BRA `(.L_x_20) ;  /* 0x0000000000448947 */ /* 0x000fea0003800000 */
[----:B------:R-:W-:-:S04]  /*14a0*/  LOP3.LUT R4, R2, 0x1, RZ, 0xfc, !PT ;  /* 0x0000000102047812 */ /* 0x000fc800078efcff */
[----:B------:R-:W-:-:S13]  /*14b0*/  ISETP.NE.AND P0, PT, R4, 0x3, PT ;  /* 0x000000030400780c */ /* 0x000fda0003f05270 */
[----:B------:R-:W-:Y:S05]  /*14c0*/  @!P0 BRA `(.L_x_21) ;  /* 0x0000000000048947 */ /* 0x000fea0003800000 */
[----:B------:R-:W-:Y:S01]  /*14d0*/  BPT.TRAP 0x1 ;  /* 0x000000040000795c */ /* 0x000fe20000300000 */
.L_x_21:
[----:B0-----:R-:W0:Y:S01]  /*14e0*/  S2R R10, SR_CgaCtaId ;  /* 0x00000000000a7919 */ /* 0x001e220000008800 */
[----:B------:R-:W-:Y:S01]  /*14f0*/  IMAD.WIDE.U32 R4, R3, 0x38e38e39, RZ ;  /* 0x38e38e3903047825 */ /* 0x000fe200078e00ff */
[----:B------:R-:W-:-:S04]  /*1500*/  ISETP.GT.U32.AND P0, PT, R2, 0x1, PT ;  /* 0x000000010200780c */ /* 0x000fc80003f04070 */
[----:B------:R-:W-:Y:S02]  /*1510*/  SHF.R.U32.HI R4, RZ, 0x1, R5 ;  /* 0x00000001ff047819 */ /* 0x000fe40000011605 */
[----:B------:R-:W-:-:S03]  /*1520*/  MOV R5, 0x400 ;  /* 0x0000040000057802 */ /* 0x000fc60000000f00 */
[----:B------:R-:W-:Y:S01]  /*1530*/  IMAD R3, R4, -0x9, R3 ;  /* 0xfffffff704037824 */ /* 0x000fe200078e0203 */
[----:B0-----:R-:W-:-:S05]  /*1540*/  LEA R10, R10, R5, 0x18 ;  /* 0x000000050a0a7211 */ /* 0x001fca00078ec0ff */
[----:B------:R-:W-:-:S04]  /*1550*/  IMAD R3, R3, 0x8, R10 ;  /* 0x0000000803037824 */ /* 0x000fc800078e020a */
[----:B------:R-:W-:-:S05]  /*1560*/  VIADD R3, R3, 0x36048 ;  /* 0x0003604803037836 */ /* 0x000fca0000000000 */
[----:B------:R-:W-:-:S04]  /*1570*/  PRMT R3, RZ, 0x654, R3 ;  /* 0x00000654ff037816 */ /* 0x000fc80000000003 */
[----:B------:R1:W-:Y:S01]  /*1580*/  SYNCS.ARRIVE.TRANS64.RED.A1T0 RZ, [R3+URZ], RZ ;  /* 0x000000ff03ff79a7 */ /* 0x0003e2000810043f */
[----:B------:R-:W-:Y:S05]  /*1590*/  @P0 BRA `(.L_x_20) ;  /* 0x0000000000040947 */ /* 0x000fea0003800000 */
[----:B------:R-:W-:Y:S01]  /*15a0*/  BPT.TRAP 0x1 ;  /* 0x000000040000795c */ /* 0x000fe20000300000 */
.L_x_20:
[----:B-1----:R-:W1:Y:S01]  /*15b0*/  S2R R3, SR_TID.X ;  /* 0x0000000000037919 */ /* 0x002e620000002100 */
[----:B0-----:R-:W0:Y:S01]  /*15c0*/  LDC.64 R10, c[0x0][0x280] ;  /* 0x0000a000ff0a7b82 */ /* 0x001e220000000a00 */
[----:B------:R-:W-:Y:S01]  /*15d0*/  IMAD.SHL.U32 R7, R7, 0x80, RZ ;  /* 0x0000008007077824 */ /* 0x000fe200078e00ff */
[----:B------:R-:W-:Y:S01]  /*15e0*/  SHF.R.S32.HI R88, RZ, 0x1f, R8 ;  /* 0x0000001fff587819 */ /* 0x000fe20000011408 */
[----:B------:R-:W2:Y:S05]  /*15f0*/  S2R R13, SR_CTAID.X ;  /* 0x00000000000d7919 */ /* 0x000eaa0000002500 */
[----:B------:R-:W4:Y:S01]  /*1600*/  LDC.64 R16, c[0x0][0x5d0] ;  /* 0x00017400ff107b82 */ /* 0x000f220000000a00 */
[----:B0-----:R-:W-:-:S02]  /*1610*/  ISETP.GE.AND P0, PT, R7, R11, PT ;  /* 0x0000000b0700720c */ /* 0x001fc40003f06270 */
[----:B-1----:R-:W-:-:S04]  /*1620*/  SHF.R.S32.HI R2, RZ, 0x1f, R3 ;  /* 0x0000001fff027819 */ /* 0x002fc80000011403 */
[----:B------:R-:W-:Y:S01]  /*1630*/  LEA.HI R2, R2, R3, RZ, 0x7 ;  /* 0x0000000302027211 */ /* 0x000fe200078f38ff */
[----:B--2---:R-:W-:-:S03]  /*1640*/  IMAD.SHL.U32 R14, R13, 0x40, RZ ;  /* 0x000000400d0e7824 */ /* 0x004fc600078e00ff */
[----:B------:R-:W-:Y:S02]  /*1650*/  LOP3.LUT R2, R2, 0xffffff80, RZ, 0xc0, !PT ;  /* 0xffffff8002027812 */ /* 0x000fe400078ec0ff */
[----:B------:R-:W-:-:S03]  /*1660*/  ISETP.GE.OR P0, PT, R14, R10, P0 ;  /* 0x0000000a0e00720c */ /* 0x000fc60000706670 */
[----:B------:R-:W-:-:S05]  /*1670*/  IMAD.IADD R2, R3, 0x1, -R2 ;  /* 0x0000000103027824 */ /* 0x000fca00078e0a02 */
[----:B------:R-:W-:-:S04]  /*1680*/  SHF.R.S32.HI R3, RZ, 0x1f, R2 ;  /* 0x0000001fff037819 */ /* 0x000fc80000011402 */
[----:B------:R-:W-:-:S04]  /*1690*/  LEA.HI R4, R3, R2, RZ, 0x2 ;  /* 0x0000000203047211 */ /* 0x000fc800078f10ff */
[--C-:B------:R-:W-:Y:S02]  /*16a0*/  SHF.R.S32.HI R18, RZ, 0x2, R4.reuse ;  /* 0x00000002ff127819 */ /* 0x100fe40000011404 */
[----:B------:R-:W-:-:S04]  /*16b0*/  SHF.R.S32.HI R5, RZ, 0x1f, R4 ;  /* 0x0000001fff057819 */ /* 0x000fc80000011404 */
[----:B------:R-:W-:-:S04]  /*16c0*/  LEA.HI R5, R5, R18, RZ, 0x3 ;  /* 0x0000001205057211 */ /* 0x000fc800078f18ff */
[----:B------:R-:W-:-:S05]  /*16d0*/  LOP3.LUT R5, R5, 0xfffffff8, RZ, 0xc0, !PT ;  /* 0xfffffff805057812 */ /* 0x000fca00078ec0ff */
[----:B------:R-:W-:Y:S01]  /*16e0*/  IMAD.IADD R18, R18, 0x1, -R5 ;  /* 0x0000000112127824 */ /* 0x000fe200078e0a05 */
[----:B------:R-:W-:Y:S02]  /*16f0*/  LEA.HI R5, R3, R2, RZ, 0x5 ;  /* 0x0000000203057211 */ /* 0x000fe400078f28ff */
[----:B------:R-:W-:Y:S02]  /*1700*/  LOP3.LUT R3, R4, 0xfffffffc, RZ, 0xc0, !PT ;  /* 0xfffffffc04037812 */ /* 0x000fe400078ec0ff */
[----:B------:R-:W-:Y:S02]  /*1710*/  SHF.R.S32.HI R19, RZ, 0x1f, R18 ;  /* 0x0000001fff137819 */ /* 0x000fe40000011412 */
[----:B------:R-:W-:Y:S01]  /*1720*/  SHF.R.S32.HI R9, RZ, 0x5, R5 ;  /* 0x00000005ff097819 */ /* 0x000fe20000011405 */
[----:B------:R-:W-:-:S04]  /*1730*/  IMAD.IADD R12, R2, 0x1, -R3 ;  /* 0x00000001020c7824 */ /* 0x000fc800078e0a03 */
[----:B------:R-:W-:-:S04]  /*1740*/  IMAD.WIDE R4, R9, 0x10, R18 ;  /* 0x0000001009047825 */ /* 0x000fc800078e0212 */
[----:B------:R-:W-:Y:S02]  /*1750*/  IMAD.SHL.U32 R2, R12, 0x2, RZ ;  /* 0x000000020c027824 */ /* 0x000fe400078e00ff */
[----:B------:R-:W-:Y:S01]  /*1760*/  IMAD.WIDE R4, R13, 0x40, R4 ;  /* 0x000000400d047825 */ /* 0x000fe200078e0204 */
[----:B------:R-:W-:Y:S02]  /*1770*/  SHF.R.S32.HI R13, RZ, 0x1f, R7 ;  /* 0x0000001fff0d7819 */ /* 0x000fe40000011407 */
[--C-:B------:R-:W-:Y:S01]  /*1780*/  SHF.R.S32.HI R3, RZ, 0x1f, R2.reuse ;  /* 0x0000001fff037819 */ /* 0x100fe20000011402 */
[-C--:B----4-:R-:W-:Y:S02]  /*1790*/  IMAD R22, R5, R16.reuse, RZ ;  /* 0x0000001005167224 */ /* 0x090fe400078e02ff */
[----:B------:R-:W-:Y:S01]  /*17a0*/  IMAD.WIDE.U32 R20, R4, R16, R2 ;  /* 0x0000001004147225 */ /* 0x000fe200078e0002 */
[----:B------:R-:W-:Y:S06]  /*17b0*/  @P0 EXIT ;  /* 0x000000000000094d */ /* 0x000fec0003800000 */
[----:B------:R-:W-:Y:S01]  /*17c0*/  ULDC.64 UR6, c[0x0][0x288] ;  /* 0x0000a20000067ab9 */ /* 0x000fe20000000a00 */
[----:B------:R-:W-:Y:S01]  /*17d0*/  IMAD R22, R4, R17, R22 ;  /* 0x0000001104167224 */ /* 0x000fe200078e0216 */
[----:B------:R-:W-:Y:S01]  /*17e0*/  ISETP.GE.AND P0, PT, R15, UR6, PT ;  /* 0x000000060f007c0c */ /* 0x000fe2000bf06270 */
[----:B------:R-:W-:Y:S01]  /*17f0*/  ULDC.64 UR4, c[0x0][0x5e0] ;  /* 0x0001780000047ab9 */ /* 0x000fe20000000a00 */
[----:B------:R-:W-:Y:S01]  /*1800*/  IADD3 R20, P1, R7, R20, RZ ;  /* 0x0000001407147210 */ /* 0x000fe20007f3e0ff */
[----:B------:R-:W-:Y:S01]  /*1810*/  IMAD R23, R88, UR4, RZ ;  /* 0x0000000458177c24 */ /* 0x000fe2000f8e02ff */
[----:B------:R-:W-:Y:S01]  /*1820*/  ISETP.GE.OR P0, PT, R8, UR7, P0 ;  /* 0x0000000708007c0c */ /* 0x000fe20008706670 */
[----:B------:R-:W-:Y:S01]  /*1830*/  IMAD R12, R12, -0x2, R11 ;  /* 0xfffffffe0c0c7824 */ /* 0x000fe200078e020b */
[----:B------:R-:W-:Y:S01]  /*1840*/  IADD3.X R21, R13, R21, R22, P1, !PT ;  /* 0x000000150d157210 */ /* 0x000fe20000ffe416 */
[----:B------:R-:W-:Y:S01]  /*1850*/  IMAD R89, R8, UR5, R23 ;  /* 0x0000000508597c24 */ /* 0x000fe2000f8e0217 */
[----:B------:R-:W-:Y:S01]  /*1860*/  SHF.R.S32.HI R22, RZ, 0x1f, R15 ;  /* 0x0000001fff167819 */ /* 0x000fe2000001140f */
[----:B------:R-:W-:-:S02]  /*1870*/  IMAD R23, R9, -0x10, -R14 ;  /* 0xfffffff009177824 */ /* 0x000fc400078e0a0e */
[----:B------:R-:W-:Y:S01]  /*1880*/  IMAD.WIDE.U32 R20, R8, UR4, R20 ;  /* 0x0000000408147c25 */ /* 0x000fe2000f8e0014 */
[----:B------:R-:W-:-:S03]  /*1890*/  ULDC.64 UR4, c[0x0][0x5d8] ;  /* 0x0001760000047ab9 */ /* 0x000fc60000000a00 */
[----:B------:R-:W-:Y:S02]  /*18a0*/  IMAD R14, R22, UR4, RZ ;  /* 0x00000004160e7c24 */ /* 0x000fe4000f8e02ff */
[----:B------:R-:W-:Y:S01]  /*18b0*/  IMAD.IADD R11, R21, 0x1, R89 ;  /* 0x00000001150b7824 */ /* 0x000fe200078e0259 */
[----:B------:R-:W-:Y:S06]  /*18c0*/  @P0 EXIT ;  /* 0x000000000000094d */ /* 0x000fec0003800000 */
[----:B------:R-:W-:Y:S01]  /*18d0*/  IMAD.IADD R9, R12, 0x1, -R7 ;  /* 0x000000010c097824 */ /* 0x000fe200078e0a07 */
[----:B------:R-:W-:Y:S01]  /*18e0*/  IADD3 R12, R23, R10, -R18 ;  /* 0x0000000a170c7210 */ /* 0x000fe20007ffe812 */
[----:B------:R-:W-:Y:S01]  /*18f0*/  IMAD.MOV.U32 R10, RZ, RZ, R20 ;  /* 0x000000ffff0a7224 */ /* 0x000fe200078e0014 */
[----:B---3-5:R-:W-:Y:S01]  /*1900*/  FSETP.NEU.AND P1, PT, R6, RZ, PT ;  /* 0x000000ff0600720b */ /* 0x028fe20003f2d000 */
[----:B------:R-:W-:Y:S01]  /*1910*/  IMAD R21, R15, UR5, R14 ;  /* 0x000000050f157c24 */ /* 0x000fe2000f8e020e */
[----:B------:R-:W-:Y:S01]  /*1920*/  ISETP.GT.AND P0, PT, R9, RZ, PT ;  /* 0x000000ff0900720c */ /* 0x000fe20003f04270 */
[----:B------:R-:W-:Y:S01]  /*1930*/  IMAD.WIDE.U32 R10, R15, UR4, R10 ;  /* 0x000000040f0a7c25 */ /* 0x000fe2000f8e000a */
[----:B------:R-:W-:Y:S01]  /*1940*/  ULDC.64 UR4, c[0x0][0x5b8] ;  /* 0x00016e0000047ab9 */ /* 0x000fe20000000a00 */
[----:B------:R-:W-:Y:S02]  /*1950*/  SHF.L.U64.HI R18, R16, 0x3, R17 ;  /* 0x0000000310127819 */ /* 0x000fe40000010211 */
[----:B------:R-:W-:Y:S01]  /*1960*/  IMAD R14, R22, UR4, RZ ;  /* 0x00000004160e7c24 */ /* 0x000fe2000f8e02ff */
[----:B------:R-:W-:Y:S01]  /*1970*/  ISETP.GT.AND P2, PT, R12, RZ, P0 ;  /* 0x000000ff0c00720c */ /* 0x000fe20000744270 */
[----:B------:R-:W-:-:S02]  /*1980*/  IMAD.SHL.U32 R19, R16, 0x8, RZ ;  /* 0x0000000810137824 */ /* 0x000fc400078e00ff */
[----:B------:R-:W-:Y:S02]  /*1990*/  IMAD R91, R15, UR5, R14 ;  /* 0x000000050f5b7c24 */ /* 0x000fe4000f8e020e */
[----:B------:R-:W-:Y:S01]  /*19a0*/  IMAD.IADD R17, R11, 0x1, R21 ;  /* 0x000000010b117824 */ /* 0x000fe200078e0215 */
[----:B------:R-:W-:Y:S07]  /*19b0*/  @!P1 BRA `(.L_x_22) ;  /* 0x0000003000249947 */ /* 0x000fee0003800000 */
[----:B------:R-:W-:Y:S01]  /*19c0*/  IADD3 R20, P1, R7, R2, RZ ;  /* 0x0000000207147210 */ /* 0x000fe20007f3e0ff */
[----:B------:R-:W-:Y:S01]  /*19d0*/  ULDC.64 UR6, c[0x0][0x5c0] ;  /* 0x0001700000067ab9 */ /* 0x000fe20000000a00 */
[----:B------:R-:W-:Y:S01]  /*19e0*/  ULDC.64 UR8, c[0x0][0x5b0] ;  /* 0x00016c0000087ab9 */ /* 0x000fe20000000a00 */
[----:B------:R-:W-:Y:S01]  /*19f0*/  IMAD R11, R88, UR6, RZ ;  /* 0x00000006580b7c24 */ /* 0x000fe2000f8e02ff */
[----:B------:R-:W-:Y:S01]  /*1a00*/  ULDC.64 UR10, c[0x0][0x5a8] ;  /* 0x00016a00000a7ab9 */ /* 0x000fe20000000a00 */
[----:B------:R-:W-:Y:S02]  /*1a10*/  IMAD.X R21, R13, 0x1, R3, P1 ;  /* 0x000000010d157824 */ /* 0x000fe400008e0603 */
[C---:B------:R-:W-:Y:S02]  /*1a20*/  IMAD R11, R8.reuse, UR7, R11 ;  /* 0x00000007080b7c24 */ /* 0x040fe4000f8e020b */
[----:B------:R-:W-:-:S04]  /*1a30*/  IMAD.WIDE.U32 R20, R8, UR6, R20 ;  /* 0x0000000608147c25 */ /* 0x000fc8000f8e0014 */
[----:B------:R-:W-:Y:S02]  /*1a40*/  IMAD.IADD R21, R21, 0x1, R11 ;  /* 0x0000000115157824 */ /* 0x000fe400078e020b */
[----:B------:R-:W-:Y:S02]  /*1a50*/  IMAD R89, R5, UR8, RZ ;  /* 0x0000000805597c24 */ /* 0x000fe4000f8e02ff */
[----:B------:R-:W-:-:S04]  /*1a60*/  IMAD.WIDE.U32 R20, R15, UR4, R20 ;  /* 0x000000040f147c25 */ /* 0x000fc8000f8e0014 */
[----:B------:R-:W-:Y:S02]  /*1a70*/  IMAD.IADD R23, R91, 0x1, R21 ;  /* 0x000000015b177824 */ /* 0x000fe400078e0215 */
[----:B------:R-:W-:Y:S02]  /*1a80*/  IMAD.MOV.U32 R22, RZ, RZ, R20 ;  /* 0x000000ffff167224 */ /* 0x000fe400078e0014 */
[C---:B------:R-:W-:Y:S02]  /*1a90*/  IMAD R97, R4.reuse, UR9, R89 ;  /* 0x0000000904617c24 */ /* 0x040fe4000f8e0259 */
[----:B------:R-:W-:-:S04]  /*1aa0*/  IMAD.WIDE.U32 R88, R4, UR8, R22 ;  /* 0x0000000804587c25 */ /* 0x000fc8000f8e0016 */
[----:B------:R-:W-:Y:S01]  /*1ab0*/  IMAD.IADD R89, R89, 0x1, R97 ;  /* 0x0000000159597824 */ /* 0x000fe200078e0261 */
[----:B------:R-:W-:-:S04]  /*1ac0*/  LEA R92, P1, R88, UR10, 0x1 ;  /* 0x0000000a585c7c11 */ /* 0x000fc8000f8208ff */
[----:B------:R-:W-:-:S05]  /*1ad0*/  LEA.HI.X R93, R88, UR11, R89, 0x1, P1 ;  /* 0x0000000b585d7c11 */ /* 0x000fca00088f0c59 */
[----:B------:R0:W2:Y:S01]  /*1ae0*/  @P2 LDG.E.LTC128B.U16 R94, desc[UR12][R92.64] ;  /* 0x0000000c5c5e2981 */ /* 0x0000a2000c1e1520 */
[----:B------:R-:W-:Y:S01]  /*1af0*/  IMAD.WIDE.U32 R88, R15, UR4, RZ ;  /* 0x000000040f587c25 */ /* 0x000fe2000f8e00ff */
[----:B------:R-:W-:Y:S01]  /*1b00*/  ULDC.64 UR4, c[0x0][0x5c8] ;  /* 0x0001720000047ab9 */ /* 0x000fe20000000a00 */
[----:B------:R-:W-:Y:S01]  /*1b10*/  ISETP.GT.AND P1, PT, R9, 0x1, PT ;  /* 0x000000010900780c */ /* 0x000fe20003f24270 */
[----:B------:R-:W-:Y:S01]  /*1b20*/  BSSY B0, `(.L_x_23) ;  /* 0x0000015000007945 */ /* 0x000fe20003800000 */
[----:B------:R-:W-:Y:S02]  /*1b30*/  IMAD.IADD R91, R89, 0x1, R91 ;  /* 0x00000001595b7824 */ /* 0x000fe400078e025b */
[----:B------:R-:W-:-:S04]  /*1b40*/  IMAD.MOV.U32 R90, RZ, RZ, R88 ;  /* 0x000000ffff5a7224 */ /* 0x000fc800078e0058 */
[----:B------:R-:W-:-:S04]  /*1b50*/  IMAD.WIDE.U32 R14, R4, UR8, R90 ;  /* 0x00000008040e7c25 */ /* 0x000fc8000f8e005a */
[----:B------:R-:W-:Y:S02]  /*1b60*/  IMAD.IADD R15, R97, 0x1, R15 ;  /* 0x00000001610f7824 */ /* 0x000fe400078e020f */
[----:B------:R-:W-:-:S04]  /*1b70*/  IMAD.WIDE.U32 R14, R8, UR6, R14 ;  /* 0x00000006080e7c25 */ /* 0x000fc8000f8e000e */
[----:B------:R-:W-:Y:S01]  /*1b80*/  IMAD.IADD R15, R11, 0x1, R15 ;  /* 0x000000010b0f7824 */ /* 0x000fe200078e020f */
[----:B0-----:R-:W-:Y:S02]  /*1b90*/  IADD3 R92, P4, P5, R7, R14, R2 ;  /* 0x0000000e075c7210 */ /* 0x001fe40007d9e002 */
[C---:B------:R-:W-:Y:S02]  /*1ba0*/  LEA R14, P3, R10.reuse, UR4, 0x1 ;  /* 0x000000040a0e7c11 */ /* 0x040fe4000f8608ff */
[----:B------:R-:W-:Y:S02]  /*1bb0*/  IADD3.X R93, R13, R15, R3, P4, P5 ;  /* 0x0000000f0d5d7210 */ /* 0x000fe400027ea403 */
[----:B------:R-:W-:Y:S02]  /*1bc0*/  LEA.HI.X R15, R10, UR5, R17, 0x1, P3 ;  /* 0x000000050a0f7c11 */ /* 0x000fe400098f0c11 */
[----:B------:R-:W-:Y:S02]  /*1bd0*/  ISETP.GT.AND P3, PT, R12, RZ, P1 ;  /* 0x000000ff0c00720c */ /* 0x000fe40000f64270 */
[----:B------:R-:W-:-:S04]  /*1be0*/  LEA R16, P4, R92, UR10, 0x1 ;  /* 0x0000000a5c107c11 */ /* 0x000fc8000f8808ff */
[----:B------:R-:W-:Y:S01]  /*1bf0*/  LEA.HI.X R17, R92, UR11, R93, 0x1, P4 ;  /* 0x0000000b5c117c11 */ /* 0x000fe2000a0f0c5d */
[----:B--2---:R-:W-:-:S04]  /*1c00*/  IMAD.U32 R95, R94, 0x10000, RZ ;  /* 0x000100005e5f7824 */ /* 0x004fc800078e00ff */
[----:B------:R-:W-:-:S04]  /*1c10*/  FMUL R95, R95, R6 ;  /* 0x000000065f5f7220 */ /* 0x000fc80000400000 */
[----:B------:R-:W-:-:S05]  /*1c20*/  FFMA R95, R24, R0, R95 ;  /* 0x00000000185f7223 */ /* 0x000fca000000005f */
[----:B------:R-:W-:-:S05]  /*1c30*/  F2FP.BF16.F32.PACK_AB R95, RZ, R95 ;  /* 0x0000005fff5f723e */ /* 0x000fca00000010ff */
[----:B------:R0:W-:Y:S01]  /*1c40*/  @P2 STG.E.U16 desc[UR12][R14.64], R95 ;  /* 0x0000005f0e002986 */ /* 0x0001e2000c10150c */
[----:B------:R-:W-:Y:S05]  /*1c50*/  @!P3 BRA `(.L_x_24) ;  /* 0x000000000004b947 */ /* 0x000fea0003800000 */
[----:B------:R1:W5:Y:S02]  /*1c60*/  LDG.E.LTC128B.U16 R94, desc[UR12][R16.64+0x2] ;  /* 0x0000020c105e7981 */ /* 0x000364000c1e1520 */
.L_x_24:
[----:B------:R-:W-:Y:S05]  /*1c70*/  BSYNC B0 ;  /* 0x0000000000007941 */ /* 0x000fea0003800000 */
.L_x_23:
[----:B------:R-:W-:Y:S01]  /*1c80*/  USHF.L.U32 UR5, UR8, 0x3, URZ ;  /* 0x0000000308057899 */ /* 0x000fe2000800063f */
[----:B-----5:R-:W-:Y:S01]  /*1c90*/  IMAD.U32 R5, R94, 0x10000, RZ ;  /* 0x000100005e057824 */ /* 0x020fe200078e00ff */
[----:B------:R-:W-:Y:S01]  /*1ca0*/  USHF.L.U64.HI UR4, UR8, 0x3, UR9 ;  /* 0x0000000308047899 */ /* 0x000fe20008010209 */
[----:B------:R-:W-:Y:S02]  /*1cb0*/  ISETP.GT.AND P0, PT, R12, 0x8, P0 ;  /* 0x000000080c00780c */ /* 0x000fe40000704270 */
[----:B------:R-:W-:Y:S01]  /*1cc0*/  FMUL R10, R5, R6 ;  /* 0x00000006050a7220 */ /* 0x000fe20000400000 */
[----:B------:R-:W-:Y:S02]  /*1cd0*/  IMAD.U32 R92, RZ, RZ, UR5 ;  /* 0x00000005ff5c7e24 */ /* 0x000fe4000f8e00ff */
[----:B------:R-:W-:Y:S02]  /*1ce0*/  IMAD.U32 R93, RZ, RZ, UR4 ;  /* 0x00000004ff5d7e24 */ /* 0x000fe4000f8e00ff */
[----:B------:R-:W-:Y:S01]  /*1cf0*/  FFMA R10, R25, R0, R10 ;  /* 0x00000000190a7223 */ /* 0x000fe2000000000a */
[----:B------:R-:W-:-:S04]  /*1d00*/  IMAD.WIDE.U32 R4, R4, UR8, R92 ;  /* 0x0000000804047c25 */ /* 0x000fc8000f8e005c */
[----:B------:R-:W-:Y:S01]  /*1d10*/  F2FP.BF16.F32.PACK_AB R10, RZ, R10 ;  /* 0x0000000aff0a723e */ /* 0x000fe200000010ff */
[----:B------:R-:W-:Y:S01]  /*1d20*/  IMAD.IADD R5, R97, 0x1, R5 ;  /* 0x0000000161057824 */ /* 0x000fe200078e0205 */
[----:B------:R-:W-:-:S03]  /*1d30*/  IADD3 R21, P2, R20, R4, RZ ;  /* 0x0000000414157210 */ /* 0x000fc60007f5e0ff */
[----:B------:R2:W-:Y:S02]  /*1d40*/  @P3 STG.E.U16 desc[UR12][R14.64+0x2], R10 ;  /* 0x0000020a0e003986 */ /* 0x0005e4000c10150c */
[----:B------:R-:W-:Y:S01]  /*1d50*/  IMAD.X R22, R5, 0x1, R23, P2 ;  /* 0x0000000105167824 */ /* 0x000fe200010e0617 */
[----:B------:R-:W-:-:S04]  /*1d60*/  LEA R20, P2, R21, UR10, 0x1 ;  /* 0x0000000a15147c11 */ /* 0x000fc8000f8408ff */
[----:B------:R-:W-:-:S05]  /*1d70*/  LEA.HI.X R21, R21, UR11, R22, 0x1, P2 ;  /* 0x0000000b15157c11 */ /* 0x000fca00090f0c16 */
[----:B------:R-:W3:Y:S01]  /*1d80*/  @P0 LDG.E.LTC128B.U16 R94, desc[UR12][R20.64] ;  /* 0x0000000c145e0981 */ /* 0x000ee2000c1e1520 */
[----:B------:R-:W-:Y:S01]  /*1d90*/  IADD3 R4, P2, R88, R4, RZ ;  /* 0x0000000458047210 */ /* 0x000fe20007f5e0ff */
[----:B------:R-:W-:Y:S01]  /*1da0*/  BSSY B0, `(.L_x_25) ;  /* 0x0000013000007945 */ /* 0x000fe20003800000 */
[----:B------:R-:W-:-:S03]  /*1db0*/  ISETP.GT.AND P1, PT, R12, 0x8, P1 ;  /* 0x000000080c00780c */ /* 0x000fc60000f24270 */
[----:B------:R-:W-:Y:S02]  /*1dc0*/  IMAD.X R5, R5, 0x1, R91, P2 ;  /* 0x0000000105057824 */ /* 0x000fe400010e065b */
[----:B------:R-:W-:-:S03]  /*1dd0*/  IMAD.WIDE.U32 R4, R8, UR6, R4 ;  /* 0x0000000608047c25 */ /* 0x000fc6000f8e0004 */
[----:B------:R-:W-:Y:S01]  /*1de0*/  IADD3 R7, P2, P3, R7, R4, R2 ;  /* 0x0000000407077210 */ /* 0x000fe20007b5e002 */
[----:B------:R-:W-:Y:S01]  /*1df0*/  IMAD.IADD R2, R11, 0x1, R5 ;  /* 0x000000010b027824 */ /* 0x000fe200078e0205 */
[----:B------:R-:W-:-:S04]  /*1e00*/  SHF.L.U64.HI R5, R19, 0x1, R18 ;  /* 0x0000000113057819 */ /* 0x000fc80000010212 */
[----:B------:R-:W-:Y:S02]  /*1e10*/  IADD3.X R8, R13, R2, R3, P2, P3 ;  /* 0x000000020d087210 */ /* 0x000fe400017e6403 */
[----:B------:R-:W-:Y:S02]  /*1e20*/  LEA R4, P2, R19, R14, 0x1 ;  /* 0x0000000e13047211 */ /* 0x000fe400078408ff */
[----:B------:R-:W-:-:S03]  /*1e30*/  LEA R2, P3, R7, UR10, 0x1 ;  /* 0x0000000a07027c11 */ /* 0x000fc6000f8608ff */
[----:B------:R-:W-:Y:S01]  /*1e40*/  IMAD.X R5, R5, 0x1, R15, P2 ;  /* 0x0000000105057824 */ /* 0x000fe200010e060f */
[----:B------:R-:W-:Y:S01]  /*1e50*/  LEA.HI.X R3, R7, UR11, R8, 0x1, P3 ;  /* 0x0000000b07037c11 */ /* 0x000fe200098f0c08 */
[----:B---3--:R-:W-:-:S04]  /*1e60*/  IMAD.U32 R23, R94, 0x10000, RZ ;  /* 0x000100005e177824 */ /* 0x008fc800078e00ff */
[----:B------:R-:W-:-:S04]  /*1e70*/  FMUL R23, R23, R6 ;  /* 0x0000000617177220 */ /* 0x000fc80000400000 */
[----:B------:R-:W-:-:S05]  /*1e80*/  FFMA R23, R26, R0, R23 ;  /* 0x000000001a177223 */ /* 0x000fca0000000017 */
[----:B------:R-:W-:-:S05]  /*1e90*/  F2FP.BF16.F32.PACK_AB R23, RZ, R23 ;  /* 0x00000017ff17723e */ /* 0x000fca00000010ff */
[----:B------:R2:W-:Y:S01]  /*1ea0*/  @P0 STG.E.U16 desc[UR12][R4.64], R23 ;  /* 0x0000001704000986 */ /* 0x0005e2000c10150c */
[----:B------:R-:W-:Y:S05]  /*1eb0*/  @!P1 BRA `(.L_x_26) ;  /* 0x0000000000049947 */ /* 0x000fea0003800000 */
[----:B------:R3:W5:Y:S02]  /*1ec0*/  LDG.E.LTC128B.U16 R94, desc[UR12][R2.64+0x2] ;  /* 0x0000020c025e7981 */ /* 0x000764000c1e1520 */
.L_x_26:
[----:B------:R-:W-:Y:S05]  /*1ed0*/  BSYNC B0 ;  /* 0x0000000000007941 */ /* 0x000fea0003800000 */
.L_x_25:
[----:B-----5:R-:W-:Y:S01]  /*1ee0*/  IMAD.U32 R7, R94, 0x10000, RZ ;  /* 0x000100005e077824 */ /* 0x020fe200078e00ff */
[----:B------:R-:W-:Y:S01]  /*1ef0*/  ISETP.GT.AND P0, PT, R9, 0x8, PT ;  /* 0x000000080900780c */ /* 0x000fe20003f04270 */
[----:B------:R-:W-:Y:S02]  /*1f00*/  BSSY B0, `(.L_x_27) ;  /* 0x0000008000007945 */ /* 0x000fe40003800000 */
[----:B------:R-:W-:Y:S01]  /*1f10*/  FMUL R8, R7, R6 ;  /* 0x0000000607087220 */ /* 0x000fe20000400000 */
[----:B------:R-:W-:-:S03]  /*1f20*/  ISETP.GT.AND P2, PT, R12, RZ, P0 ;  /* 0x000000ff0c00720c */ /* 0x000fc60000744270 */
[----:B------:R-:W-:-:S05]  /*1f30*/  FFMA R8, R27, R0, R8 ;  /* 0x000000001b087223 */ /* 0x000fca0000000008 */
[----:B------:R-:W-:-:S05]  /*1f40*/  F2FP.BF16.F32.PACK_AB R8, RZ, R8 ;  /* 0x00000008ff08723e */ /* 0x000fca00000010ff */
[----:B------:R4:W-:Y:S01]  /*1f50*/  @P1 STG.E.U16 desc[UR12][R4.64+0x2], R8 ;  /* 0x0000020804001986 */ /* 0x0009e2000c10150c */
[----:B------:R-:W-:Y:S05]  /*1f60*/  @!P2 BRA `(.L_x_28) ;  /* 0x000000000004a947 */ /* 0x000fea0003800000 */
[----:B------:R0:W5:Y:S02]  /*1f70*/  LDG.E.LTC128B.U16 R94, desc[UR12][R16.64+0x10] ;  /* 0x0000100c105e7981 */ /* 0x000164000c1e1520 */
.L_x_28:
[----:B------:R-:W-:Y:S05]  /*1f80*/  BSYNC B0 ;  /* 0x0000000000007941 */ /* 0x000fea0003800000 */
.L_x_27:
[----:B-----5:R-:W-:Y:S01]  /*1f90*/  IMAD.U32 R7, R94, 0x10000, RZ ;  /* 0x000100005e077824 */ /* 0x020fe200078e00ff */
[----:B------:R-:W-:Y:S01]  /*1fa0*/  ISETP.GT.AND P1, PT, R9, 0x9, PT ;  /* 0x000000090900780c */ /* 0x000fe20003f24270 */
[----:B--2---:R-:W-:Y:S01]  /*1fb0*/  @P2 IMAD.MOV.U32 R10, RZ, RZ, R14 ;  /* 0x000000ffff0a2224 */ /* 0x004fe200078e000e */
[----:B------:R-:W-:Y:S01]  /*1fc0*/  BSSY B0, `(.L_x_29) ;  /* 0x0000009000007945 */ /* 0x000fe20003800000 */
[----:B------:R-:W-:Y:S01]  /*1fd0*/  FMUL R7, R7, R6 ;  /* 0x0000000607077220 */ /* 0x000fe20000400000 */
[----:B------:R-:W-:Y:S01]  /*1fe0*/  @P2 IMAD.MOV.U32 R11, RZ, RZ, R15 ;  /* 0x000000ffff0b2224 */ /* 0x000fe200078e000f */
[----:B------:R-:W-:Y:S02]  /*1ff0*/  ISETP.GT.AND P3, PT, R12, RZ, P1 ;  /* 0x000000ff0c00720c */ /* 0x000fe40000f64270 */
[----:B------:R-:W-:-:S05]  /*2000*/  FFMA R7, R28, R0, R7 ;  /* 0x000000001c077223 */ /* 0x000fca0000000007 */
[----:B------:R-:W-:-:S05]  /*2010*/  F2FP.BF16.F32.PACK_AB R7, RZ, R7 ;  /* 0x00000007ff07723e */ /* 0x000fca00000010ff */
[----:B------:R2:W-:Y:S01]  /*2020*/  @P2 STG.E.U16 desc[UR12][R10.64+0x10], R7 ;  /* 0x000010070a002986 */ /* 0x0005e2000c10150c */
[----:B------:R-:W-:Y:S05]  /*2030*/  @!P3 BRA `(.L_x_30) ;  /* 0x000000000004b947 */ /* 0x000fea0003800000 */
[----:B------:R0:W5:Y:S02]  /*2040*/  LDG.E.LTC128B.U16 R94, desc[UR12][R16.64+0x12] ;  /* 0x0000120c105e7981 */ /* 0x000164000c1e1520 */
.L_x_30:
[----:B------:R-:W-:Y:S05]  /*2050*/  BSYNC B0 ;  /* 0x0000000000007941 */ /* 0x000fea0003800000 */
.L_x_29:
[----:B--2--5:R-:W-:Y:S01]  /*2060*/  IMAD.U32 R7, R94, 0x10000, RZ ;  /* 0x000100005e077824 */ /* 0x024fe200078e00ff */
[----:B------:R-:W-:Y:S01]  /*2070*/  ISETP.GT.AND P0, PT, R12, 0x8, P0 ;  /* 0x000000080c00780c */ /* 0x000fe20000704270 */
[----:B------:R-:W-:Y:S01]  /*2080*/  @P3 IMAD.MOV.U32 R10, RZ, RZ, R14 ;  /* 0x000000ffff0a3224 */ /* 0x000fe200078e000e */
[----:B------:R-:W-:Y:S01]  /*2090*/  BSSY B0, `(.L_x_31) ;  /* 0x0000008000007945 */ /* 0x000fe20003800000 */
[----:B----4-:R-:W-:Y:S01]  /*20a0*/  FMUL R8, R7, R6 ;  /* 0x0000000607087220 */ /* 0x010fe20000400000 */
[----:B------:R-:W-:-:S03]  /*20b0*/  @P3 IMAD.MOV.U32 R11, RZ, RZ, R15 ;  /* 0x000000ffff0b3224 */ /* 0x000fc600078e000f */
[----:B------:R-:W-:-:S05]  /*20c0*/  FFMA R8, R29, R0, R8 ;  /* 0x000000001d087223 */ /* 0x000fca0000000008 */
[----:B------:R-:W-:-:S05]  /*20d0*/  F2FP.BF16.F32.PACK_AB R8, RZ, R8 ;  /* 0x00000008ff08723e */ /* 0x000fca00000010ff */
[----:B------:R2:W-:Y:S01]  /*20e0*/  @P3 STG.E.U16 desc[UR12][R10.64+0x12], R8 ;  /* 0x000012080a003986 */ /* 0x0005e2000c10150c */
[----:B------:R-:W-:Y:S05]  /*20f0*/  @!P0 BRA `(.L_x_32) ;  /* 0x0000000000048947 */ /* 0x000fea0003800000 */
[----:B------:R4:W5:Y:S02]  /*2100*/  LDG.E.LTC128B.U16 R94, desc[UR12][R2.64+0x10] ;  /* 0x0000100c025e7981 */ /* 0x000964000c1e1520 */
.L_x_32:
[----:B------:R-:W-:Y:S05]  /*2110*/  BSYNC B0 ;  /* 0x0000000000007941 */ /* 0x000fea0003800000 */
.L_x_31:
[----:B-----5:R-:W-:Y:S01]  /*2120*/  IMAD.U32 R7, R94, 0x10000, RZ ;  /* 0x000100005e077824 */ /* 0x020fe200078e00ff */
[----:B------:R-:W-:Y:S01]  /*2130*/  ISETP.GT.AND P1, PT, R12, 0x8, P1 ;  /* 0x000000080c00780c */ /* 0x000fe20000f24270 */
[----:B------:R-:W-:Y:S02]  /*2140*/  BSSY B0, `(.L_x_33) ;  /* 0x0000007000007945 */ /* 0x000fe40003800000 */
[----:B------:R-:W-:-:S04]  /*2150*/  FMUL R7, R7, R6 ;  /* 0x0000000607077220 */ /* 0x000fc80000400000 */
[----:B------:R-:W-:-:S05]  /*2160*/  FFMA R7, R30, R0, R7 ;  /* 0x000000001e077223 */ /* 0x000fca0000000007 */
[----:B------:R-:W-:-:S05]  /*2170*/  F2FP.BF16.F32.PACK_AB R7, RZ, R7 ;  /* 0x00000007ff07723e */ /* 0x000fca00000010ff */
[----:B------:R0:W-:Y:S01]  /*2180*/  @P0 STG.E.U16 desc[UR12][R4.64+0x10], R7 ;  /* 0x0000100704000986 */ /* 0x0001e2000c10150c */
[----:B------:R-:W-:Y:S05]  /*2190*/  @!P1 BRA `(.L_x_34) ;  /* 0x0000000000049947 */ /* 0x000fea0003800000 */
[----:B------:R0:W5:Y:S02]  /*21a0*/  LDG.E.LTC128B.U16 R94, desc[UR12][R2.64+0x12] ;  /* 0x0000120c025e7981 */ /* 0x000164000c1e1520 */
.L_x_34:
[----:B------:R-:W-:Y:S05]  /*21b0*/  BSYNC B0 ;  /* 0x0000000000007941 */ /* 0x000fea0003800000 */
.L_x_33:
[----:B0----5:R-:W-:Y:S01]  /*21c0*/  IMAD.U32 R7, R94, 0x10000, RZ ;  /* 0x000100005e077824 */ /* 0x021fe200078e00ff */
[----:B------:R-:W-:Y:S01]  /*21d0*/  ISETP.GT.AND P0, PT, R9, 0x10, PT ;  /* 0x000000100900780c */ /* 0x000fe20003f04270 */
[----:B------:R-:W-:Y:S02]  /*21e0*/  BSSY B0, `(.L_x_35) ;  /* 0x0000008000007945 */ /* 0x000fe40003800000 */
[----:B--2---:R-:W-:Y:S01]  /*21f0*/  FMUL R8, R7, R6 ;  /* 0x0000000607087220 */ /* 0x004fe20000400000 */
[----:B------:R-:W-:-:S03]  /*2200*/  ISETP.GT.AND P2, PT, R12, RZ, P0 ;  /* 0x000000ff0c00720c */ /* 0x000fc60000744270 */
[----:B------:R-:W-:-:S05]  /*2210*/  FFMA R8, R31, R0, R8 ;  /* 0x000000001f087223 */ /* 0x000fca0000000008 */
[----:B------:R-:W-:-:S05]  /*2220*/  F2FP.BF16.F32.PACK_AB R8, RZ, R8 ;  /* 0x00000008ff08723e */ /* 0x000fca00000010ff */
[----:B------:R0:W-:Y:S01]  /*2230*/  @P1 STG.E.U16 desc[UR12][R4.64+0x12], R8 ;  /* 0x0000120804001986 */ /* 0x0001e2000c10150c */
[----:B------:R-:W-:Y:S05]  /*2240*/  @!P2 BRA `(.L_x_36) ;  /* 0x000000000004a947 */ /* 0x000fea0003800000 */
[----:B------:R2:W5:Y:S02]  /*2250*/  LDG.E.LTC128B.U16 R94, desc[UR12][R16.64+0x20] ;  /* 0x0000200c105e7981 */ /* 0x000564000c1e1520 */
.L_x_36:
[----:B------:R-:W-:Y:S05]  /*2260*/  BSYNC B0 ;  /* 0x0000000000007941 */ /* 0x000fea0003800000 */
.L_x_35:
[----:B-----5:R-:W-:Y:S01]  /*2270*/  IMAD.U32 R7, R94, 0x10000, RZ ;  /* 0x000100005e077824 */ /* 0x020fe200078e00ff */
[----:B------:R-:W-:Y:S01]  /*2280*/  ISETP.GT.AND P1, PT, R9, 0x11, PT ;  /* 0x000000110900780c */ /* 0x000fe20003f24270 */
[----:B------:R-:W-:Y:S01]  /*2290*/  @P2 IMAD.MOV.U32 R10, RZ, RZ, R14 ;  /* 0x000000ffff0a2224 */ /* 0x000fe200078e000e */
        /* <DEDUP_REMOVED lines=9> */
.L_x_38:
[----:B------:R-:W-:Y:S05]  /*2330*/  BSYNC B0 ;  /* 0x0000000000007941 */ /* 0x000fea0003800000 */
.L_x_37:
[----:B0----5:R-:W-:Y:S01]  /*2340*/  IMAD.U32 R7, R94, 0x10000, RZ ;  /* 0x000100005e077824 */ /* 0x021fe200078e00ff */
[----:B------:R-:W-:Y:S01]  /*2350*/  ISETP.GT.AND P0, PT, R12, 0x8, P0 ;  /* 0x000000080c00780c */ /* 0x000fe20000704270 */
[----:B------:R-:W-:Y:S01]  /*2360*/  @P3 IMAD.MOV.U32 R10, RZ, RZ, R14 ;  /* 0x000000ffff0a3224 */ /* 0x000fe200078e000e */
[----:B------:R-:W-:Y:S01]  /*2370*/  BSSY B0, `(.L_x_39) ;  /* 0x0000008000007945 */ /* 0x000fe20003800000 */
[----:B------:R-:W-:Y:S01]  /*2380*/  FMUL R8, R7, R6 ;  /* 0x0000000607087220 */ /* 0x000fe20000400000 */
[----:B------:R-:W-:-:S03]  /*2390*/  @P3 IMAD.MOV.U32 R11, RZ, RZ, R15 ;  /* 0x000000ffff0b3224 */ /* 0x000fc600078e000f */
[----:B------:R-:W-:-:S05]  /*23a0*/  FFMA R8, R33, R0, R8 ;  /* 0x0000000021087223 */ /* 0x000fca0000000008 */
[----:B------:R-:W-:-:S05]  /*23b0*/  F2FP.BF16.F32.PACK_AB R8, RZ, R8 ;  /* 0x00000008ff08723e */ /* 0x000fca00000010ff */
[----:B------:R0:W-:Y:S01]  /*23c0*/  @P3 STG.E.U16 desc[UR12][R10.64+0x22], R8 ;  /* 0x000022080a003986 */ /* 0x0001e2000c10150c */
[----:B------:R-:W-:Y:S05]  /*23d0*/  @!P0 BRA `(.L_x_40) ;  /* 0x0000000000048947 */ /* 0x000fea0003800000 */
[----:B------:R0:W5:Y:S02]  /*23e0*/  LDG.E.LTC128B.U16 R94, desc[UR12][R2.64+0x20] ;  /* 0x0000200c025e7981 */ /* 0x000164000c1e1520 */
.L_x_40:
[----:B------:R-:W-:Y:S05]  /*23f0*/  BSYNC B0 ;  /* 0x0000000000007941 */ /* 0x000fea0003800000 */
.L_x_39:
        /* <DEDUP_REMOVED lines=9> */
.L_x_42:
[----:B------:R-:W-:Y:S05]  /*2490*/  BSYNC B0 ;  /* 0x0000000000007941 */ /* 0x000fea0003800000 */
.L_x_41:
[----:B0----5:R-:W-:Y:S01]  /*24a0*/  IMAD.U32 R7, R94, 0x10000, RZ ;  /* 0x000100005e077824 */ /* 0x021fe200078e00ff */
        /* <DEDUP_REMOVED lines=9> */
.L_x_44:
[----:B------:R-:W-:Y:S05]  /*2540*/  BSYNC B0 ;  /* 0x0000000000007941 */ /* 0x000fea0003800000 */
.L_x_43:
        /* <DEDUP_REMOVED lines=12> */
.L_x_46:
[----:B------:R-:W-:Y:S05]  /*2610*/  BSYNC B0 ;  /* 0x0000000000007941 */ /* 0x000fea0003800000 */
.L_x_45:
        /* <DEDUP_REMOVED lines=11> */
.L_x_48:
[----:B------:R-:W-:Y:S05]  /*26d0*/  BSYNC B0 ;  /* 0x0000000000007941 */ /* 0x000fea0003800000 */
.L_x_47:
        /* <DEDUP_REMOVED lines=9> */
.L_x_50:
[----:B------:R-:W-:Y:S05]  /*2770*/  BSYNC B0 ;  /* 0x0000000000007941 */ /* 0x000fea0003800000 */
.L_x_49:
        /* <DEDUP_REMOVED lines=10> */
.L_x_52:
[----:B------:R-:W-:Y:S05]  /*2820*/  BSYNC B0 ;  /* 0x0000000000007941 */ /* 0x000fea0003800000 */
.L_x_51:
        /* <DEDUP_REMOVED lines=12> */
.L_x_54:
[----:B------:R-:W-:Y:S05]  /*28f0*/  BSYNC B0 ;  /* 0x0000000000007941 */ /* 0x000fea0003800000 */
.L_x_53:
        /* <DEDUP_REMOVED lines=11> */
.L_x_56:
[----:B------:R-:W-:Y:S05]  /*29b0*/  BSYNC B0 ;  /* 0x0000000000007941 */ /* 0x000fea0003800000 */
.L_x_55:
        /* <DEDUP_REMOVED lines=9> */
.L_x_58:
[----:B------:R-:W-:Y:S05]  /*2a50*/  BSYNC B0 ;  /* 0x0000000000007941 */ /* 0x000fea0003800000 */
.L_x_57:
        /* <DEDUP_REMOVED lines=10> */
.L_x_60:
[----:B------:R-:W-:Y:S05]  /*2b00*/  BSYNC B0 ;  /* 0x0000000000007941 */ /* 0x000fea0003800000 */
.L_x_59:
        /* <DEDUP_REMOVED lines=12> */
.L_x_62:
[----:B------:R-:W-:Y:S05]  /*2bd0*/  BSYNC B0 ;  /* 0x0000000000007941 */ /* 0x000fea0003800000 */
.L_x_61:
        /* <DEDUP_REMOVED lines=11> */
.L_x_64:
[----:B------:R-:W-:Y:S05]  /*2c90*/  BSYNC B0 ;  /* 0x0000000000007941 */ /* 0x000fea0003800000 */
.L_x_63:
        /* <DEDUP_REMOVED lines=9> */
.L_x_66:
[----:B------:R-:W-:Y:S05]  /*2d30*/  BSYNC B0 ;  /* 0x0000000000007941 */ /* 0x000fea0003800000 */
.L_x_65:
        /* <DEDUP_REMOVED lines=10> */
.L_x_68:
[----:B------:R-:W-:Y:S05]  /*2de0*/  BSYNC B0 ;  /* 0x0000000000007941 */ /* 0x000fea0003800000 */
.L_x_67:
        /* <DEDUP_REMOVED lines=12> */
.L_x_70:
[----:B------:R-:W-:Y:S05]  /*2eb0*/  BSYNC B0 ;  /* 0x0000000000007941 */ /* 0x000fea0003800000 */
.L_x_69:
        /* <DEDUP_REMOVED lines=11> */
.L_x_72:
[----:B------:R-:W-:Y:S05]  /*2f70*/  BSYNC B0 ;  /* 0x0000000000007941 */ /* 0x000fea0003800000 */
.L_x_71:
        /* <DEDUP_REMOVED lines=9> */
.L_x_74:
[----:B------:R-:W-:Y:S05]  /*3010*/  BSYNC B0 ;  /* 0x0000000000007941 */ /* 0x000fea0003800000 */
.L_x_73:
        /* <DEDUP_REMOVED lines=10> */
.L_x_76:
[----:B------:R-:W-:Y:S05]  /*30c0*/  BSYNC B0 ;  /* 0x0000000000007941 */ /* 0x000fea0003800000 */
.L_x_75:
        /* <DEDUP_REMOVED lines=12> */
.L_x_78:
[----:B------:R-:W-:Y:S05]  /*3190*/  BSYNC B0 ;  /* 0x0000000000007941 */ /* 0x000fea0003800000 */
.L_x_77:
        /* <DEDUP_REMOVED lines=11> */
.L_x_80:
[----:B------:R-:W-:Y:S05]  /*3250*/  BSYNC B0 ;  /* 0x0000000000007941 */ /* 0x000fea0003800000 */
.L_x_79:
        /* <DEDUP_REMOVED lines=9> */
.L_x_82:
[----:B------:R-:W-:Y:S05]  /*32f0*/  BSYNC B0 ;  /* 0x0000000000007941 */ /* 0x000fea0003800000 */
.L_x_81:
        /* <DEDUP_REMOVED lines=10> */
.L_x_84:
[----:B------:R-:W-:Y:S05]  /*33a0*/  BSYNC B0 ;  /* 0x0000000000007941 */ /* 0x000fea0003800000 */
.L_x_83:
        /* <DEDUP_REMOVED lines=12> */
.L_x_86:
[----:B------:R-:W-:Y:S05]  /*3470*/  BSYNC B0 ;  /* 0x0000000000007941 */ /* 0x000fea0003800000 */
.L_x_85:
        /* <DEDUP_REMOVED lines=11> */
.L_x_88:
[----:B------:R-:W-:Y:S05]  /*3530*/  BSYNC B0 ;  /* 0x0000000000007941 */ /* 0x000fea0003800000 */
.L_x_87:
        /* <DEDUP_REMOVED lines=9> */
.L_x_90:
[----:B------:R-:W-:Y:S05]  /*35d0*/  BSYNC B0 ;  /* 0x0000000000007941 */ /* 0x000fea0003800000 */
.L_x_89:
        /* <DEDUP_REMOVED lines=10> */
.L_x_92:
[----:B------:R-:W-:Y:S05]  /*3680*/  BSYNC B0 ;  /* 0x0000000000007941 */ /* 0x000fea0003800000 */
.L_x_91:
        /* <DEDUP_REMOVED lines=12> */
.L_x_94:
[----:B------:R-:W-:Y:S05]  /*3750*/  BSYNC B0 ;  /* 0x0000000000007941 */ /* 0x000fea0003800000 */
.L_x_93:
        /* <DEDUP_REMOVED lines=11> */
.L_x_96:
[----:B------:R-:W-:Y:S05]  /*3810*/  BSYNC B0 ;  /* 0x0000000000007941 */ /* 0x000fea0003800000 */
.L_x_95:
        /* <DEDUP_REMOVED lines=9> */
.L_x_98:
[----:B------:R-:W-:Y:S05]  /*38b0*/  BSYNC B0 ;  /* 0x0000000000007941 */ /* 0x000fea0003800000 */
.L_x_97:
        /* <DEDUP_REMOVED lines=10> */
.L_x_100:
[----:B------:R-:W-:Y:S05]  /*3960*/  BSYNC B0 ;  /* 0x0000000000007941 */ /* 0x000fea0003800000 */
.L_x_99:
        /* <DEDUP_REMOVED lines=12> */
.L_x_102:
[----:B------:R-:W-:Y:S05]  /*3a30*/  BSYNC B0 ;  /* 0x0000000000007941 */ /* 0x000fea0003800000 */
.L_x_101:
        /* <DEDUP_REMOVED lines=11> */
.L_x_104:
[----:B------:R-:W-:Y:S05]  /*3af0*/  BSYNC B0 ;  /* 0x0000000000007941 */ /* 0x000fea0003800000 */
.L_x_103:
        /* <DEDUP_REMOVED lines=9> */
.L_x_106:
[----:B------:R-:W-:Y:S05]  /*3b90*/  BSYNC B0 ;  /* 0x0000000000007941 */ /* 0x000fea0003800000 */
.L_x_105:
        /* <DEDUP_REMOVED lines=10> */
.L_x_108:
[----:B------:R-:W-:Y:S05]  /*3c40*/  BSYNC B0 ;  /* 0x0000000000007941 */ /* 0x000fea0003800000 */
.L_x_107:
        /* <DEDUP_REMOVED lines=12> */
.L_x_110:
[----:B------:R-:W-:Y:S05]  /*3d10*/  BSYNC B0 ;  /* 0x0000000000007941 */ /* 0x000fea0003800000 */
.L_x_109:
        /* <DEDUP_REMOVED lines=11> */
.L_x_112:
[----:B------:R-:W-:Y:S05]  /*3dd0*/  BSYNC B0 ;  /* 0x0000000000007941 */ /* 0x000fea0003800000 */
.L_x_111:
        /* <DEDUP_REMOVED lines=9> */
.L_x_114:
[----:B------:R-:W-:Y:S05]  /*3e70*/  BSYNC B0 ;  /* 0x0000000000007941 */ /* 0x000fea0003800000 */
.L_x_113:
        /* <DEDUP_REMOVED lines=10> */
.L_x_116:
[----:B------:R-:W-:Y:S05]  /*3f20*/  BSYNC B0 ;  /* 0x0000000000007941 */ /* 0x000fea0003800000 */
.L_x_115:
        /* <DEDUP_REMOVED lines=12> */
.L_x_118:
[----:B------:R-:W-:Y:S05]  /*3ff0*/  BSYNC B0 ;  /* 0x0000000000007941 */ /* 0x000fea0003800000 */
.L_x_117:
        /* <DEDUP_REMOVED lines=11> */
.L_x_120:
[----:B------:R-:W-:Y:S05]  /*40b0*/  BSYNC B0 ;  /* 0x0000000000007941 */ /* 0x000fea0003800000 */
.L_x_119:
        /* <DEDUP_REMOVED lines=9> */
.L_x_122:
[----:B------:R-:W-:Y:S05]  /*4150*/  BSYNC B0 ;  /* 0x0000000000007941 */ /* 0x000fea0003800000 */
.L_x_121:
        /* <DEDUP_REMOVED lines=10> */
.L_x_124:
[----:B------:R-:W-:Y:S05]  /*4200*/  BSYNC B0 ;  /* 0x0000000000007941 */ /* 0x000fea0003800000 */
.L_x_123:
        /* <DEDUP_REMOVED lines=12> */
.L_x_126:
[----:B------:R-:W-:Y:S05]  /*42d0*/  BSYNC B0 ;  /* 0x0000000000007941 */ /* 0x000fea0003800000 */
.L_x_125:
        /* <DEDUP_REMOVED lines=11> */
.L_x_128:
[----:B------:R-:W-:Y:S05]  /*4390*/  BSYNC B0 ;  /* 0x0000000000007941 */ /* 0x000fea0003800000 */
.L_x_127:
        /* <DEDUP_REMOVED lines=9> */
.L_x_130:
[----:B------:R-:W-:Y:S05]  /*4430*/  BSYNC B0 ;  /* 0x0000000000007941 */ /* 0x000fea0003800000 */
.L_x_129:
        /* <DEDUP_REMOVED lines=10> */
.L_x_132:
[----:B------:R-:W-:Y:S05]  /*44e0*/  BSYNC B0 ;  /* 0x0000000000007941 */ /* 0x000fea0003800000 */
.L_x_131:
        /* <DEDUP_REMOVED lines=12> */
.L_x_134:
[----:B------:R-:W-:Y:S05]  /*45b0*/  BSYNC B0 ;  /* 0x0000000000007941 */ /* 0x000fea0003800000 */
.L_x_133:
        /* <DEDUP_REMOVED lines=11> */
.L_x_136:
[----:B------:R-:W-:Y:S05]  /*4670*/  BSYNC B0 ;  /* 0x0000000000007941 */ /* 0x000fea0003800000 */
.L_x_135:
        /* <DEDUP_REMOVED lines=9> */
.L_x_138:
[----:B------:R-:W-:Y:S05]  /*4710*/  BSYNC B0 ;  /* 0x0000000000007941 */ /* 0x000fea0003800000 */
.L_x_137:
        /* <DEDUP_REMOVED lines=10> */
.L_x_140:
[----:B------:R-:W-:Y:S05]  /*47c0*/  BSYNC B0 ;  /* 0x0000000000007941 */ /* 0x000fea0003800000 */
.L_x_139:
[----:B-----5:R-:W-:Y:S01]  /*47d0*/  IMAD.U32 R7, R94, 0x10000, RZ ;  /* 0x000100005e077824 */ /* 0x020fe200078e00ff */
[----:B------:R-:W-:Y:S01]  /*47e0*/  ISETP.GT.AND P1, PT, R9, 0x79, PT ;  /* 0x000000790900780c */ /* 0x000fe20003f24270 */
[----:B0-----:R-:W-:Y:S01]  /*47f0*/  @P2 IMAD.MOV.U32 R8, RZ, RZ, R14 ;  /* 0x000000ffff082224 */ /* 0x001fe200078e000e */
        /* <DEDUP_REMOVED lines=9> */
.L_x_142:
[----:B------:R-:W-:Y:S05]  /*4890*/  BSYNC B0 ;  /* 0x0000000000007941 */ /* 0x000fea0003800000 */
.L_x_141:
[----:B0----5:R-:W-:Y:S01]  /*48a0*/  IMAD.U32 R7, R94, 0x10000, RZ ;  /* 0x000100005e077824 */ /* 0x021fe200078e00ff */
        /* <DEDUP_REMOVED lines=8> */
.L_x_144:
[----:B------:R-:W-:Y:S05]  /*4930*/  BSYNC B0 ;  /* 0x0000000000007941 */ /* 0x000fea0003800000 */
.L_x_143:
        /* <DEDUP_REMOVED lines=9> */
.L_x_146:
[----:B------:R-:W-:Y:S05]  /*49d0*/  BSYNC B0 ;  /* 0x0000000000007941 */ /* 0x000fea0003800000 */
.L_x_145:
[----:B0--345:R-:W-:-:S04]  /*49e0*/  IMAD.U32 R3, R94, 0x10000, RZ ;  /* 0x000100005e037824 */ /* 0x039fc800078e00ff */
[----:B------:R-:W-:-:S04]  /*49f0*/  FMUL R6, R3, R6 ;  /* 0x0000000603067220 */ /* 0x000fc80000400000 */
[----:B------:R-:W-:Y:S01]  /*4a00*/  FFMA R6, R87, R0, R6 ;  /* 0x0000000057067223 */ /* 0x000fe20000000006 */
[----:B------:R-:W-:Y:S06]  /*4a10*/  @!P1 EXIT ;  /* 0x000000000000994d */ /* 0x000fec0003800000 */
[----:B------:R-:W-:-:S05]  /*4a20*/  F2FP.BF16.F32.PACK_AB R6, RZ, R6 ;  /* 0x00000006ff06723e */ /* 0x000fca00000010ff */
[----:B------:R-:W-:Y:S01]  /*4a30*/  STG.E.U16 desc[UR12][R4.64+0xf2], R6 ;  /* 0x0000f20604007986 */ /* 0x000fe2000c10150c */
[----:B------:R-:W-:Y:S05]  /*4a40*/  EXIT ;  /* 0x000000000000794d */ /* 0x000fea0003800000 */
.L_x_22:
[----:B------:R-:W-:Y:S01]  /*4a50*/  ISETP.GT.AND P3, PT, R9, 0x1, PT ;  /* 0x000000010900780c */ /* 0x000fe20003f64270 */
[----:B------:R-:W-:Y:S01]  /*4a60*/  ULDC.64 UR4, c[0x0][0x5c8] ;  /* 0x0001720000047ab9 */ /* 0x000fe20000000a00 */
[-C--:B------:R-:W-:Y:S01]  /*4a70*/  FMUL R24, R24, R0.reuse ;  /* 0x0000000018187220 */ /* 0x080fe20000400000 */
[-C--:B------:R-:W-:Y:S01]  /*4a80*/  FMUL R25, R25, R0.reuse ;  /* 0x0000000019197220 */ /* 0x080fe20000400000 */
[----:B------:R-:W-:Y:S01]  /*4a90*/  ISETP.GT.AND P1, PT, R12, RZ, P3 ;  /* 0x000000ff0c00720c */ /* 0x000fe20001f24270 */
[-C--:B------:R-:W-:Y:S01]  /*4aa0*/  FMUL R26, R26, R0.reuse ;  /* 0x000000001a1a7220 */ /* 0x080fe20000400000 */
[----:B------:R-:W-:Y:S01]  /*4ab0*/  LEA R2, P4, R10, UR4, 0x1 ;  /* 0x000000040a027c11 */ /* 0x000fe2000f8808ff */
[----:B------:R-:W-:Y:S01]  /*4ac0*/  FMUL R27, R27, R0 ;  /* 0x000000001b1b7220 */ /* 0x000fe20000400000 */
[----:B------:R-:W-:Y:S01]  /*4ad0*/  F2FP.BF16.F32.PACK_AB R24, RZ, R24 ;  /* 0x00000018ff18723e */ /* 0x000fe200000010ff */
[-C--:B------:R-:W-:Y:S01]  /*4ae0*/  FMUL R28, R28, R0.reuse ;  /* 0x000000001c1c7220 */ /* 0x080fe20000400000 */
[----:B------:R-:W-:Y:S01]  /*4af0*/  LEA.HI.X R3, R10, UR5, R17, 0x1, P4 ;  /* 0x000000050a037c11 */ /* 0x000fe2000a0f0c11 */
[-C--:B------:R-:W-:Y:S01]  /*4b00*/  FMUL R29, R29, R0.reuse ;  /* 0x000000001d1d7220 */ /* 0x080fe20000400000 */
[----:B------:R-:W-:Y:S01]  /*4b10*/  F2FP.BF16.F32.PACK_AB R25, RZ, R25 ;  /* 0x00000019ff19723e */ /* 0x000fe200000010ff */
[-C--:B------:R-:W-:Y:S01]  /*4b20*/  FMUL R30, R30, R0.reuse ;  /* 0x000000001e1e7220 */ /* 0x080fe20000400000 */
[----:B------:R-:W-:Y:S01]  /*4b30*/  SHF.L.U64.HI R5, R19, 0x1, R18 ;  /* 0x0000000113057819 */ /* 0x000fe20000010212 */
[----:B------:R-:W-:Y:S01]  /*4b40*/  @P2 STG.E.U16 desc[UR12][R2.64], R24 ;  /* 0x0000001802002986 */ /* 0x000fe2000c10150c */
[----:B------:R-:W-:Y:S01]  /*4b50*/  ISETP.GT.AND P2, PT, R12, 0x8, P0 ;  /* 0x000000080c00780c */ /* 0x000fe20000744270 */
[----:B------:R-:W-:Y:S01]  /*4b60*/  FMUL R31, R31, R0 ;  /* 0x000000001f1f7220 */ /* 0x000fe20000400000 */
[----:B------:R-:W-:Y:S01]  /*4b70*/  LEA R4, P5, R19, R2, 0x1 ;  /* 0x0000000213047211 */ /* 0x000fe200078a08ff */
[----:B------:R-:W-:Y:S01]  /*4b80*/  @P1 STG.E.U16 desc[UR12][R2.64+0x2], R25 ;  /* 0x0000021902001986 */ /* 0x000fe2000c10150c */
[----:B------:R-:W-:Y:S01]  /*4b90*/  ISETP.GT.AND P1, PT, R9, 0x8, PT ;  /* 0x000000080900780c */ /* 0x000fe20003f24270 */
[-C--:B------:R-:W-:Y:S01]  /*4ba0*/  FMUL R32, R32, R0.reuse ;  /* 0x0000000020207220 */ /* 0x080fe20000400000 */
[C---:B------:R-:W-:Y:S01]  /*4bb0*/  ISETP.GT.AND P3, PT, R12.reuse, 0x8, P3 ;  /* 0x000000080c00780c */ /* 0x040fe20001f64270 */
[----:B------:R-:W-:Y:S01]  /*4bc0*/  IMAD.X R5, R5, 0x1, R3, P5 ;  /* 0x0000000105057824 */ /* 0x000fe200028e0603 */
[----:B------:R-:W-:Y:S01]  /*4bd0*/  ISETP.GT.AND P0, PT, R9, 0x9, PT ;  /* 0x000000090900780c */ /* 0x000fe20003f04270 */
[-C--:B------:R-:W-:Y:S01]  /*4be0*/  FMUL R33, R33, R0.reuse ;  /* 0x0000000021217220 */ /* 0x080fe20000400000 */
[----:B------:R-:W-:Y:S01]  /*4bf0*/  ISETP.GT.AND P4, PT, R12, RZ, P1 ;  /* 0x000000ff0c00720c */ /* 0x000fe20000f84270 */
[-C--:B------:R-:W-:Y:S01]  /*4c00*/  FMUL R34, R34, R0.reuse ;  /* 0x0000000022227220 */ /* 0x080fe20000400000 */
[----:B------:R-:W-:Y:S01]  /*4c10*/  ISETP.GT.AND P5, PT, R12, RZ, P0 ;  /* 0x000000ff0c00720c */ /* 0x000fe200007a4270 */
[----:B------:R-:W-:Y:S01]  /*4c20*/  FMUL R35, R35, R0 ;  /* 0x0000000023237220 */ /* 0x000fe20000400000 */
[----:B------:R-:W-:Y:S01]  /*4c30*/  F2FP.BF16.F32.PACK_AB R26, RZ, R26 ;  /* 0x0000001aff1a723e */ /* 0x000fe200000010ff */
[-C--:B------:R-:W-:Y:S01]  /*4c40*/  FMUL R36, R36, R0.reuse ;  /* 0x0000000024247220 */ /* 0x080fe20000400000 */
[----:B------:R-:W-:Y:S01]  /*4c50*/  F2FP.BF16.F32.PACK_AB R27, RZ, R27 ;  /* 0x0000001bff1b723e */ /* 0x000fe200000010ff */
[----:B------:R-:W-:Y:S01]  /*4c60*/  FMUL R37, R37, R0 ;  /* 0x0000000025257220 */ /* 0x000fe20000400000 */
[----:B------:R-:W-:Y:S01]  /*4c70*/  F2FP.BF16.F32.PACK_AB R28, RZ, R28 ;  /* 0x0000001cff1c723e */ /* 0x000fe200000010ff */
[----:B------:R-:W-:Y:S01]  /*4c80*/  @P2 STG.E.U16 desc[UR12][R4.64], R26 ;  /* 0x0000001a04002986 */ /* 0x000fe2000c10150c */
[----:B------:R-:W-:Y:S01]  /*4c90*/  ISETP.GT.AND P1, PT, R12, 0x8, P1 ;  /* 0x000000080c00780c */ /* 0x000fe20000f24270 */
[-C--:B------:R-:W-:Y:S01]  /*4ca0*/  FMUL R38, R38, R0.reuse ;  /* 0x0000000026267220 */ /* 0x080fe20000400000 */
[----:B------:R-:W-:Y:S01]  /*4cb0*/  F2FP.BF16.F32.PACK_AB R29, RZ, R29 ;  /* 0x0000001dff1d723e */ /* 0x000fe200000010ff */
[----:B------:R-:W-:Y:S01]  /*4cc0*/  @P3 STG.E.U16 desc[UR12][R4.64+0x2], R27 ;  /* 0x0000021b04003986 */ /* 0x000fe2000c10150c */
[----:B------:R-:W-:Y:S01]  /*4cd0*/  ISETP.GT.AND P3, PT, R9, 0x10, PT ;  /* 0x000000100900780c */ /* 0x000fe20003f64270 */
[-C--:B------:R-:W-:Y:S01]  /*4ce0*/  FMUL R39, R39, R0.reuse ;  /* 0x0000000027277220 */ /* 0x080fe20000400000 */
[----:B------:R-:W-:Y:S01]  /*4cf0*/  ISETP.GT.AND P2, PT, R12, 0x8, P0 ;  /* 0x000000080c00780c */ /* 0x000fe20000744270 */
[----:B------:R-:W-:Y:S01]  /*4d00*/  @P4 STG.E.U16 desc[UR12][R2.64+0x10], R28 ;  /* 0x0000101c02004986 */ /* 0x000fe2000c10150c */
[----:B------:R-:W-:Y:S01]  /*4d10*/  ISETP.GT.AND P0, PT, R9, 0x11, PT ;  /* 0x000000110900780c */ /* 0x000fe20003f04270 */
[-C--:B------:R-:W-:Y:S01]  /*4d20*/  FMUL R40, R40, R0.reuse ;  /* 0x0000000028287220 */ /* 0x080fe20000400000 */
[C---:B------:R-:W-:Y:S01]  /*4d30*/  ISETP.GT.AND P4, PT, R12.reuse, RZ, P3 ;  /* 0x000000ff0c00720c */ /* 0x040fe20001f84270 */
[----:B------:R-:W-:Y:S01]  /*4d40*/  @P5 STG.E.U16 desc[UR12][R2.64+0x12], R29 ;  /* 0x0000121d02005986 */ /* 0x000fe2000c10150c */
        /* <DEDUP_REMOVED lines=153> */
[----:B------:R-:W-:Y:S01]  /*56e0*/  FMUL R0, R87, R0 ;  /* 0x0000000057007220 */ /* 0x000fe20000400000 */
[----:B------:R-:W-:Y:S01]  /*56f0*/  ISETP.GT.AND P2, PT, R12, 0x8, P0 ;  /* 0x000000080c00780c */ /* 0x000fe20000744270 */
[----:B------:R-:W-:Y:S01]  /*5700*/  @P4 STG.E.U16 desc[UR12][R2.64+0x90], R60 ;  /* 0x0000903c02004986 */ /* 0x000fe2000c10150c */
[----:B------:R-:W-:-:S02]  /*5710*/  ISETP.GT.AND P0, PT, R9, 0x51, PT ;  /* 0x000000510900780c */ /* 0x000fc40003f04270 */
[C---:B------:R-:W-:Y:S01]  /*5720*/  ISETP.GT.AND P4, PT, R12.reuse, RZ, P3 ;  /* 0x000000ff0c00720c */ /* 0x040fe20001f84270 */
[----:B------:R-:W-:Y:S01]  /*5730*/  @P5 STG.E.U16 desc[UR12][R2.64+0x92], R61 ;  /* 0x0000923d02005986 */ /* 0x000fe2000c10150c */
[C---:B------:R-:W-:Y:S02]  /*5740*/  ISETP.GT.AND P5, PT, R12.reuse, RZ, P0 ;  /* 0x000000ff0c00720c */ /* 0x040fe400007a4270 */
[----:B------:R-:W-:Y:S02]  /*5750*/  F2FP.BF16.F32.PACK_AB R62, RZ, R62 ;  /* 0x0000003eff3e723e */ /* 0x000fe400000010ff */
[----:B------:R-:W-:Y:S02]  /*5760*/  F2FP.BF16.F32.PACK_AB R63, RZ, R63 ;  /* 0x0000003fff3f723e */ /* 0x000fe400000010ff */
[----:B------:R-:W-:Y:S01]  /*5770*/  F2FP.BF16.F32.PACK_AB R64, RZ, R64 ;  /* 0x00000040ff40723e */ /* 0x000fe200000010ff */
[----:B------:R-:W-:Y:S01]  /*5780*/  @P1 STG.E.U16 desc[UR12][R4.64+0x90], R62 ;  /* 0x0000903e04001986 */ /* 0x000fe2000c10150c */
[----:B------:R-:W-:-:S02]  /*5790*/  ISETP.GT.AND P1, PT, R12, 0x8, P3 ;  /* 0x000000080c00780c */ /* 0x000fc40001f24270 */
[----:B------:R-:W-:Y:S01]  /*57a0*/  F2FP.BF16.F32.PACK_AB R65, RZ, R65 ;  /* 0x00000041ff41723e */ /* 0x000fe200000010ff */
[----:B------:R-:W-:Y:S01]  /*57b0*/  @P2 STG.E.U16 desc[UR12][R4.64+0x92], R63 ;  /* 0x0000923f04002986 */ /* 0x000fe2000c10150c */
[C---:B------:R-:W-:Y:S02]  /*57c0*/  ISETP.GT.AND P2, PT, R9.reuse, 0x58, PT ;  /* 0x000000580900780c */ /* 0x040fe40003f44270 */
[C---:B------:R-:W-:Y:S01]  /*57d0*/  ISETP.GT.AND P0, PT, R12.reuse, 0x8, P0 ;  /* 0x000000080c00780c */ /* 0x040fe20000704270 */
[----:B------:R-:W-:Y:S01]  /*57e0*/  @P4 STG.E.U16 desc[UR12][R2.64+0xa0], R64 ;  /* 0x0000a04002004986 */ /* 0x000fe2000c10150c */
[----:B------:R-:W-:Y:S02]  /*57f0*/  ISETP.GT.AND P3, PT, R9, 0x59, PT ;  /* 0x000000590900780c */ /* 0x000fe40003f64270 */
[C---:B------:R-:W-:Y:S01]  /*5800*/  ISETP.GT.AND P4, PT, R12.reuse, RZ, P2 ;  /* 0x000000ff0c00720c */ /* 0x040fe20001784270 */
[----:B------:R-:W-:Y:S01]  /*5810*/  @P5 STG.E.U16 desc[UR12][R2.64+0xa2], R65 ;  /* 0x0000a24102005986 */ /* 0x000fe2000c10150c */
[----:B------:R-:W-:-:S02]  /*5820*/  ISETP.GT.AND P5, PT, R12, RZ, P3 ;  /* 0x000000ff0c00720c */ /* 0x000fc40001fa4270 */
[----:B------:R-:W-:Y:S02]  /*5830*/  F2FP.BF16.F32.PACK_AB R66, RZ, R66 ;  /* 0x00000042ff42723e */ /* 0x000fe400000010ff */
[----:B------:R-:W-:Y:S02]  /*5840*/  F2FP.BF16.F32.PACK_AB R67, RZ, R67 ;  /* 0x00000043ff43723e */ /* 0x000fe400000010ff */
[----:B------:R-:W-:Y:S01]  /*5850*/  F2FP.BF16.F32.PACK_AB R68, RZ, R68 ;  /* 0x00000044ff44723e */ /* 0x000fe200000010ff */
[----:B------:R-:W-:Y:S01]  /*5860*/  @P1 STG.E.U16 desc[UR12][R4.64+0xa0], R66 ;  /* 0x0000a04204001986 */ /* 0x000fe2000c10150c */
[C---:B------:R-:W-:Y:S02]  /*5870*/  ISETP.GT.AND P1, PT, R12.reuse, 0x8, P2 ;  /* 0x000000080c00780c */ /* 0x040fe40001724270 */
[----:B------:R-:W-:Y:S01]  /*5880*/  F2FP.BF16.F32.PACK_AB R69, RZ, R69 ;  /* 0x00000045ff45723e */ /* 0x000fe200000010ff */
[----:B------:R-:W-:Y:S01]  /*5890*/  @P0 STG.E.U16 desc[UR12][R4.64+0xa2], R67 ;  /* 0x0000a24304000986 */ /* 0x000fe2000c10150c */
[----:B------:R-:W-:-:S02]  /*58a0*/  ISETP.GT.AND P2, PT, R12, 0x8, P3 ;  /* 0x000000080c00780c */ /* 0x000fc40001f44270 */
[C---:B------:R-:W-:Y:S01]  /*58b0*/  ISETP.GT.AND P3, PT, R9.reuse, 0x60, PT ;  /* 0x000000600900780c */ /* 0x040fe20003f64270 */
[----:B------:R-:W-:Y:S01]  /*58c0*/  @P4 STG.E.U16 desc[UR12][R2.64+0xb0], R68 ;  /* 0x0000b04402004986 */ /* 0x000fe2000c10150c */
[----:B------:R-:W-:Y:S02]  /*58d0*/  ISETP.GT.AND P0, PT, R9, 0x61, PT ;  /* 0x000000610900780c */ /* 0x000fe40003f04270 */
[C---:B------:R-:W-:Y:S01]  /*58e0*/  ISETP.GT.AND P4, PT, R12.reuse, RZ, P3 ;  /* 0x000000ff0c00720c */ /* 0x040fe20001f84270 */
[----:B------:R-:W-:Y:S01]  /*58f0*/  @P5 STG.E.U16 desc[UR12][R2.64+0xb2], R69 ;  /* 0x0000b24502005986 */ /* 0x000fe2000c10150c */
[----:B------:R-:W-:Y:S02]  /*5900*/  ISETP.GT.AND P5, PT, R12, RZ, P0 ;  /* 0x000000ff0c00720c */ /* 0x000fe400007a4270 */
[----:B------:R-:W-:Y:S02]  /*5910*/  F2FP.BF16.F32.PACK_AB R70, RZ, R70 ;  /* 0x00000046ff46723e */ /* 0x000fe400000010ff */
[----:B------:R-:W-:-:S02]  /*5920*/  F2FP.BF16.F32.PACK_AB R71, RZ, R71 ;  /* 0x00000047ff47723e */ /* 0x000fc400000010ff */
[----:B------:R-:W-:Y:S01]  /*5930*/  F2FP.BF16.F32.PACK_AB R72, RZ, R72 ;  /* 0x00000048ff48723e */ /* 0x000fe200000010ff */
[----:B------:R-:W-:Y:S01]  /*5940*/  @P1 STG.E.U16 desc[UR12][R4.64+0xb0], R70 ;  /* 0x0000b04604001986 */ /* 0x000fe2000c10150c */
[----:B------:R-:W-:Y:S02]  /*5950*/  F2FP.BF16.F32.PACK_AB R73, RZ, R73 ;  /* 0x00000049ff49723e */ /* 0x000fe400000010ff */
[C---:B------:R-:W-:Y:S01]  /*5960*/  ISETP.GT.AND P1, PT, R12.reuse, 0x8, P3 ;  /* 0x000000080c00780c */ /* 0x040fe20001f24270 */
[----:B------:R-:W-:Y:S01]  /*5970*/  @P2 STG.E.U16 desc[UR12][R4.64+0xb2], R71 ;  /* 0x0000b24704002986 */ /* 0x000fe2000c10150c */
[----:B------:R-:W-:Y:S02]  /*5980*/  ISETP.GT.AND P0, PT, R12, 0x8, P0 ;  /* 0x000000080c00780c */ /* 0x000fe40000704270 */
[----:B------:R-:W-:Y:S01]  /*5990*/  F2FP.BF16.F32.PACK_AB R74, RZ, R74 ;  /* 0x0000004aff4a723e */ /* 0x000fe200000010ff */
[----:B------:R-:W-:Y:S01]  /*59a0*/  @P4 STG.E.U16 desc[UR12][R2.64+0xc0], R72 ;  /* 0x0000c04802004986 */ /* 0x000fe2000c10150c */
[----:B------:R-:W-:-:S02]  /*59b0*/  ISETP.GT.AND P4, PT, R9, 0x68, PT ;  /* 0x000000680900780c */ /* 0x000fc40003f84270 */
[----:B------:R-:W-:Y:S01]  /*59c0*/  F2FP.BF16.F32.PACK_AB R75, RZ, R75 ;  /* 0x0000004bff4b723e */ /* 0x000fe200000010ff */
[----:B------:R-:W-:Y:S01]  /*59d0*/  @P5 STG.E.U16 desc[UR12][R2.64+0xc2], R73 ;  /* 0x0000c24902005986 */ /* 0x000fe2000c10150c */
[----:B------:R-:W-:Y:S02]  /*59e0*/  ISETP.GT.AND P5, PT, R9, 0x69, PT ;  /* 0x000000690900780c */ /* 0x000fe40003fa4270 */
[C---:B------:R-:W-:Y:S01]  /*59f0*/  ISETP.GT.AND P2, PT, R12.reuse, RZ, P4 ;  /* 0x000000ff0c00720c */ /* 0x040fe20002744270 */
[----:B------:R-:W-:Y:S01]  /*5a00*/  @P1 STG.E.U16 desc[UR12][R4.64+0xc0], R74 ;  /* 0x0000c04a04001986 */ /* 0x000fe2000c10150c */
[----:B------:R-:W-:Y:S02]  /*5a10*/  ISETP.GT.AND P6, PT, R12, RZ, P5 ;  /* 0x000000ff0c00720c */ /* 0x000fe40002fc4270 */
[----:B------:R-:W-:Y:S01]  /*5a20*/  F2FP.BF16.F32.PACK_AB R76, RZ, R76 ;  /* 0x0000004cff4c723e */ /* 0x000fe200000010ff */
[----:B------:R-:W-:Y:S01]  /*5a30*/  @P0 STG.E.U16 desc[UR12][R4.64+0xc2], R75 ;  /* 0x0000c24b04000986 */ /* 0x000fe2000c10150c */
[----:B------:R-:W-:-:S02]  /*5a40*/  F2FP.BF16.F32.PACK_AB R77, RZ, R77 ;  /* 0x0000004dff4d723e */ /* 0x000fc400000010ff */
[C---:B------:R-:W-:Y:S02]  /*5a50*/  ISETP.GT.AND P3, PT, R9.reuse, 0x70, PT ;  /* 0x000000700900780c */ /* 0x040fe40003f64270 */
[C---:B------:R-:W-:Y:S02]  /*5a60*/  ISETP.GT.AND P4, PT, R12.reuse, 0x8, P4 ;  /* 0x000000080c00780c */ /* 0x040fe40002784270 */
[----:B------:R-:W-:Y:S01]  /*5a70*/  F2FP.BF16.F32.PACK_AB R78, RZ, R78 ;  /* 0x0000004eff4e723e */ /* 0x000fe200000010ff */
[----:B------:R-:W-:Y:S01]  /*5a80*/  @P2 STG.E.U16 desc[UR12][R2.64+0xd0], R76 ;  /* 0x0000d04c02002986 */ /* 0x000fe2000c10150c */
[----:B------:R-:W-:Y:S02]  /*5a90*/  ISETP.GT.AND P2, PT, R9, 0x71, PT ;  /* 0x000000710900780c */ /* 0x000fe40003f44270 */
[----:B------:R-:W-:Y:S01]  /*5aa0*/  F2FP.BF16.F32.PACK_AB R79, RZ, R79 ;  /* 0x0000004fff4f723e */ /* 0x000fe200000010ff */
[----:B------:R-:W-:Y:S01]  /*5ab0*/  @P6 STG.E.U16 desc[UR12][R2.64+0xd2], R77 ;  /* 0x0000d24d02006986 */ /* 0x000fe2000c10150c */
[----:B------:R-:W-:-:S02]  /*5ac0*/  ISETP.GT.AND P6, PT, R12, 0x8, P5 ;  /* 0x000000080c00780c */ /* 0x000fc40002fc4270 */
[C---:B------:R-:W-:Y:S02]  /*5ad0*/  ISETP.GT.AND P5, PT, R12.reuse, RZ, P3 ;  /* 0x000000ff0c00720c */ /* 0x040fe40001fa4270 */
[----:B------:R-:W-:Y:S01]  /*5ae0*/  F2FP.BF16.F32.PACK_AB R80, RZ, R80 ;  /* 0x00000050ff50723e */ /* 0x000fe200000010ff */
[----:B------:R-:W-:Y:S01]  /*5af0*/  @P4 STG.E.U16 desc[UR12][R4.64+0xd0], R78 ;  /* 0x0000d04e04004986 */ /* 0x000fe2000c10150c */
[C---:B------:R-:W-:Y:S02]  /*5b00*/  ISETP.GT.AND P1, PT, R9.reuse, 0x78, PT ;  /* 0x000000780900780c */ /* 0x040fe40003f24270 */
[----:B------:R-:W-:Y:S02]  /*5b10*/  ISETP.GT.AND P0, PT, R9, 0x79, PT ;  /* 0x000000790900780c */ /* 0x000fe40003f04270 */
[C---:B------:R-:W-:Y:S02]  /*5b20*/  ISETP.GT.AND P4, PT, R12.reuse, RZ, P2 ;  /* 0x000000ff0c00720c */ /* 0x040fe40001784270 */
[C---:B------:R-:W-:Y:S01]  /*5b30*/  ISETP.GT.AND P3, PT, R12.reuse, 0x8, P3 ;  /* 0x000000080c00780c */ /* 0x040fe20001f64270 */
[----:B------:R-:W-:Y:S01]  /*5b40*/  @P6 STG.E.U16 desc[UR12][R4.64+0xd2], R79 ;  /* 0x0000d24f04006986 */ /* 0x000fe2000c10150c */
[----:B------:R-:W-:-:S02]  /*5b50*/  ISETP.GT.AND P2, PT, R12, 0x8, P2 ;  /* 0x000000080c00780c */ /* 0x000fc40001744270 */
[C---:B------:R-:W-:Y:S01]  /*5b60*/  ISETP.GT.AND P6, PT, R12.reuse, RZ, P0 ;  /* 0x000000ff0c00720c */ /* 0x040fe200007c4270 */
[----:B------:R-:W-:Y:S01]  /*5b70*/  @P5 STG.E.U16 desc[UR12][R2.64+0xe0], R80 ;  /* 0x0000e05002005986 */ /* 0x000fe2000c10150c */
[C---:B------:R-:W-:Y:S02]  /*5b80*/  ISETP.GT.AND P5, PT, R12.reuse, RZ, P1 ;  /* 0x000000ff0c00720c */ /* 0x040fe40000fa4270 */
[C---:B------:R-:W-:Y:S02]  /*5b90*/  ISETP.GT.AND P1, PT, R12.reuse, 0x8, P1 ;  /* 0x000000080c00780c */ /* 0x040fe40000f24270 */
[----:B------:R-:W-:Y:S02]  /*5ba0*/  F2FP.BF16.F32.PACK_AB R81, RZ, R81 ;  /* 0x00000051ff51723e */ /* 0x000fe400000010ff */
[----:B------:R-:W-:Y:S02]  /*5bb0*/  F2FP.BF16.F32.PACK_AB R82, RZ, R82 ;  /* 0x00000052ff52723e */ /* 0x000fe400000010ff */
[----:B------:R-:W-:Y:S01]  /*5bc0*/  F2FP.BF16.F32.PACK_AB R83, RZ, R83 ;  /* 0x00000053ff53723e */ /* 0x000fe200000010ff */
[----:B------:R-:W-:Y:S01]  /*5bd0*/  @P4 STG.E.U16 desc[UR12][R2.64+0xe2], R81 ;  /* 0x0000e25102004986 */ /* 0x000fe2000c10150c */
[----:B------:R-:W-:-:S02]  /*5be0*/  ISETP.GT.AND P0, PT, R12, 0x8, P0 ;  /* 0x000000080c00780c */ /* 0x000fc40000704270 */
[----:B------:R-:W-:Y:S01]  /*5bf0*/  F2FP.BF16.F32.PACK_AB R84, RZ, R84 ;  /* 0x00000054ff54723e */ /* 0x000fe200000010ff */
[----:B------:R-:W-:Y:S01]  /*5c00*/  @P3 STG.E.U16 desc[UR12][R4.64+0xe0], R82 ;  /* 0x0000e05204003986 */ /* 0x000fe2000c10150c */
[----:B------:R-:W-:Y:S02]  /*5c10*/  F2FP.BF16.F32.PACK_AB R85, RZ, R85 ;  /* 0x00000055ff55723e */ /* 0x000fe400000010ff */
[----:B------:R-:W-:Y:S01]  /*5c20*/  F2FP.BF16.F32.PACK_AB R86, RZ, R86 ;  /* 0x00000056ff56723e */ /* 0x000fe200000010ff */
[----:B------:R-:W-:Y:S04]  /*5c30*/  @P2 STG.E.U16 desc[UR12][R4.64+0xe2], R83 ;  /* 0x0000e25304002986 */ /* 0x000fe8000c10150c */
[----:B------:R-:W-:Y:S04]  /*5c40*/  @P5 STG.E.U16 desc[UR12][R2.64+0xf0], R84 ;  /* 0x0000f05402005986 */ /* 0x000fe8000c10150c */
[----:B------:R0:W-:Y:S02]  /*5c50*/  @P6 STG.E.U16 desc[UR12][R2.64+0xf2], R85 ;  /* 0x0000f25502006986 */ /* 0x0001e4000c10150c */
[----:B0-----:R-:W-:-:S02]  /*5c60*/  @P1 IMAD.MOV.U32 R2, RZ, RZ, R4 ;  /* 0x000000ffff021224 */ /* 0x001fc400078e0004 */
[----:B------:R-:W-:-:S05]  /*5c70*/  @P1 IMAD.MOV.U32 R3, RZ, RZ, R5 ;  /* 0x000000ffff031224 */ /* 0x000fca00078e0005 */
[----:B------:R0:W-:Y:S01]  /*5c80*/  @P1 STG.E.U16 desc[UR12][R2.64+0xf0], R86 ;  /* 0x0000f05602001986 */ /* 0x0001e2000c10150c */
[----:B------:R-:W-:Y:S05]  /*5c90*/  @!P0 EXIT ;  /* 0x000000000000894d */ /* 0x000fea0003800000 */
[----:B------:R-:W-:-:S05]  /*5ca0*/  F2FP.BF16.F32.PACK_AB R0, RZ, R0 ;  /* 0x00000000ff00723e */ /* 0x000fca00000010ff */
[----:B------:R-:W-:Y:S01]  /*5cb0*/  STG.E.U16 desc[UR12][R4.64+0xf2], R0 ;  /* 0x0000f20004007986 */ /* 0x000fe2000c10150c */
[----:B------:R-:W-:Y:S05]  /*5cc0*/  EXIT ;  /* 0x000000000000794d */ /* 0x000fea0003800000 */
.L_x_10:
[----:B------:R-:W-:-:S13]  /*5cd0*/  ISETP.NE.AND P0, PT, R3, RZ, PT ;  /* 0x000000ff0300720c */ /* 0x000fda0003f05270 */
[----:B------:R-:W-:Y:S05]  /*5ce0*/  @P0 EXIT ;  /* 0x000000000000094d */ /* 0x000fea0003800000 */
[----:B------:R-:W-:-:S13]  /*5cf0*/  ELECT P0, URZ, PT ;  /* 0x00000000003f782f */ /* 0x000fda0003800000 */
[----:B------:R-:W-:Y:S05]  /*5d00*/  @!P0 BRA `(.L_x_147) ;  /* 0x0000000400bc8947 */ /* 0x000fea0003800000 */
[----:B------:R-:W-:Y:S02]  /*5d10*/  ISETP.GE.AND P0, PT, R11, 0x1, PT ;  /* 0x000000010b00780c */ /* 0x000fe40003f06270 */
[----:B------:R-:W-:-:S04]  /*5d20*/  SHF.R.S32.HI R3, RZ, 0x1f, R12 ;  /* 0x0000001fff037819 */ /* 0x000fc8000001140c */
[----:B------:R-:W-:-:S07]  /*5d30*/  LEA.HI R3, R3, R12, RZ, 0x7 ;  /* 0x0000000c03037211 */ /* 0x000fce00078f38ff */
[----:B------:R-:W-:Y:S05]  /*5d40*/  @!P0 BRA `(.L_x_147) ;  /* 0x0000000400ac8947 */ /* 0x000fea0003800000 */
[----:B------:R-:W1:Y:S01]  /*5d50*/  LDC.64 R10, c[0x0][0x4d8] ;  /* 0x00013600ff0a7b82 */ /* 0x000e620000000a00 */
[----:B------:R-:W-:Y:S01]  /*5d60*/  LOP3.LUT R3, R3, 0xffffff80, RZ, 0xc0, !PT ;  /* 0xffffff8003037812 */ /* 0x000fe200078ec0ff */
[----:B------:R-:W-:Y:S01]  /*5d70*/  IMAD.SHL.U32 R7, R7, 0x80, RZ ;  /* 0x0000008007077824 */ /* 0x000fe200078e00ff */
[----:B------:R-:W-:Y:S01]  /*5d80*/  LOP3.LUT P0, RZ, R12, 0x1f, RZ, 0xc0, !PT ;  /* 0x0000001f0cff7812 */ /* 0x000fe2000780c0ff */
[----:B------:R-:W-:Y:S01]  /*5d90*/  ULDC.64 UR4, c[0x0][0x4b0] ;  /* 0x00012c0000047ab9 */ /* 0x000fe20000000a00 */
[----:B0--3-5:R-:W-:Y:S01]  /*5da0*/  IMAD.SHL.U32 R6, R4, 0x40, RZ ;  /* 0x0000004004067824 */ /* 0x029fe200078e00ff */
[----:B------:R-:W-:Y:S01]  /*5db0*/  LOP3.LUT R9, R2, 0x2, RZ, 0xfc, !PT ;  /* 0x0000000202097812 */ /* 0x000fe200078efcff */
[----:B------:R-:W-:Y:S02]  /*5dc0*/  IMAD.IADD R3, R12, 0x1, -R3 ;  /* 0x000000010c037824 */ /* 0x000fe400078e0a03 */
[----:B------:R-:W-:Y:S02]  /*5dd0*/  VIADD R13, R16, 0x1 ;  /* 0x00000001100d7836 */ /* 0x000fe40000000000 */
[----:B------:R-:W-:Y:S01]  /*5de0*/  IMAD.MOV.U32 R12, RZ, RZ, RZ ;  /* 0x000000ffff0c7224 */ /* 0x000fe200078e00ff */
[C---:B------:R-:W-:Y:S01]  /*5df0*/  ISETP.NE.AND P2, PT, R3.reuse, RZ, PT ;  /* 0x000000ff0300720c */ /* 0x040fe20003f45270 */
[----:B------:R-:W-:Y:S01]  /*5e00*/  IMAD.MOV.U32 R0, RZ, RZ, 0x1 ;  /* 0x00000001ff007424 */ /* 0x000fe200078e00ff */
[----:B------:R-:W-:Y:S01]  /*5e10*/  ISETP.NE.OR P0, PT, R3, RZ, !P0 ;  /* 0x000000ff0300720c */ /* 0x000fe20004705670 */
[----:B------:R-:W-:-:S02]  /*5e20*/  IMAD.MOV.U32 R3, RZ, RZ, RZ ;  /* 0x000000ffff037224 */ /* 0x000fc400078e00ff */
[----:B------:R-:W-:Y:S02]  /*5e30*/  VIADD R14, R7, 0x40 ;  /* 0x00000040070e7836 */ /* 0x000fe40000000000 */
[----:B-1----:R-:W-:Y:S02]  /*5e40*/  IMAD R10, R15, UR4, R10 ;  /* 0x000000040f0a7c24 */ /* 0x002fe4000f8e020a */
[----:B------:R-:W-:-:S07]  /*5e50*/  IMAD R11, R8, UR5, R11 ;  /* 0x00000005080b7c24 */ /* 0x000fce000f8e020b */
.L_x_151:
[----:B------:R-:W0:Y:S01]  /*5e60*/  S2R R5, SR_CgaCtaId ;  /* 0x0000000000057919 */ /* 0x000e220000008800 */
[----:B------:R-:W-:-:S04]  /*5e70*/  MOV R4, 0x400 ;  /* 0x0000040000047802 */ /* 0x000fc80000000f00 */
[----:B0-----:R-:W-:Y:S02]  /*5e80*/  LEA R8, R5, R4, 0x18 ;  /* 0x0000000405087211 */ /* 0x001fe400078ec0ff */
[----:B------:R-:W-:-:S03]  /*5e90*/  SHF.L.U32 R4, R0, 0x1f, RZ ;  /* 0x0000001f00047819 */ /* 0x000fc600000006ff */
[----:B------:R-:W-:-:S07]  /*5ea0*/  IMAD R5, R3, 0x8, R8 ;  /* 0x0000000803057824 */ /* 0x000fce00078e0208 */
.L_x_148:
[----:B0-----:R0:W1:Y:S02]  /*5eb0*/  SYNCS.PHASECHK.TRANS64.TRYWAIT P1, [R5+URZ+0x36048], R4 ;  /* 0x03604804050075a7 */ /* 0x001064000802017f */
[----:B-1----:R-:W-:Y:S05]  /*5ec0*/  @!P1 NANOSLEEP.SYNCS 0x989680 ;  /* 0x009896800000995d */ /* 0x002fea0003900000 */
[----:B------:R-:W1:Y:S02]  /*5ed0*/  @!P1 SYNCS.PHASECHK.TRANS64 P1, [R5+URZ+0x36048], R4 ;  /* 0x03604804050095a7 */ /* 0x000e64000802007f */
[----:B-1----:R-:W-:Y:S05]  /*5ee0*/  @!P1 BRA `(.L_x_148) ;  /* 0xfffffffc00f09947 */ /* 0x002fea000383ffff */
[----:B0-----:R-:W0:Y:S02]  /*5ef0*/  @!P2 LDC R4, c[0x0][0x500] ;  /* 0x00014000ff04ab82 */ /* 0x001e240000000800 */
[----:B0-----:R0:W-:Y:S02]  /*5f00*/  @!P2 SYNCS.ARRIVE.TRANS64 RZ, [R5+URZ+0x36000], R4 ;  /* 0x0360000405ffa9a7 */ /* 0x0011e4000800003f */
[----:B0-----:R-:W-:-:S04]  /*5f10*/  PRMT R4, R9, 0x9910, RZ ;  /* 0x0000991009047816 */ /* 0x001fc800000000ff */
[----:B------:R-:W-:-:S13]  /*5f20*/  ISETP.NE.AND P1, PT, R4, 0x2, PT ;  /* 0x000000020400780c */ /* 0x000fda0003f25270 */
[----:B------:R-:W-:Y:S05]  /*5f30*/  @P1 BRA `(.L_x_149) ;  /* 0x0000000000041947 */ /* 0x000fea0003800000 */
[----:B------:R-:W-:Y:S01]  /*5f40*/  BPT.TRAP 0x1 ;  /* 0x000000040000795c */ /* 0x000fe20000300000 */
.L_x_149:
[----:B------:R-:W-:Y:S05]  /*5f50*/  @P0 BRA `(.L_x_150) ;  /* 0x0000000000040947 */ /* 0x000fea0003800000 */
[----:B------:R-:W-:Y:S01]  /*5f60*/  BPT.TRAP 0x1 ;  /* 0x000000040000795c */ /* 0x000fe20000300000 */
.L_x_150:
[----:B------:R-:W-:Y:S01]  /*5f70*/  ULDC UR8, c[0x0][0x48c] ;  /* 0x0001230000087ab9 */ /* 0x000fe20000000800 */
[----:B------:R-:W-:Y:S01]  /*5f80*/  R2UR UR14, R12 ;  /* 0x000000000c0e72ca */ /* 0x000fe200000e0000 */
[----:B------:R-:W-:Y:S01]  /*5f90*/  UISETP.NE.AND UP0, UPT, UR8, 0x1, UPT ;  /* 0x000000010800788c */ /* 0x000fe2000bf05270 */
[----:B------:R-:W-:Y:S01]  /*5fa0*/  R2UR UR16, R5 ;  /* 0x00000000051072ca */ /* 0x000fe200000e0000 */
[----:B------:R-:W-:Y:S01]  /*5fb0*/  ULDC UR30, c[0x0][0x498] ;  /* 0x00012600001e7ab9 */ /* 0x000fe20000000800 */
[----:B------:R-:W-:Y:S01]  /*5fc0*/  PRMT R4, R10, 0x40, R11 ;  /* 0x000000400a047816 */ /* 0x000fe2000000000b */
[----:B------:R-:W-:Y:S01]  /*5fd0*/  UIADD3 UR17, -UR8, URZ, URZ ;  /* 0x0000003f08117290 */ /* 0x000fe2000fffe13f */
[----:B------:R-:W-:Y:S01]  /*5fe0*/  VIADD R13, R13, 0xffffffff ;  /* 0xffffffff0d0d7836 */ /* 0x000fe20000000000 */
[----:B------:R-:W-:Y:S01]  /*5ff0*/  ULDC.64 UR32, c[0x0][0x198] ;  /* 0x0000660000207ab9 */ /* 0x000fe20000000a00 */
[----:B------:R-:W-:Y:S01]  /*6000*/  ULDC.64 UR24, c[0x0][0x4b8] ;  /* 0x00012e0000187ab9 */ /* 0x000fe20000000a00 */
[----:B------:R-:W-:-:S02]  /*6010*/  UIADD3 UR22, UP1, UR32, 0xf0, URZ ;  /* 0x000000f020167890 */ /* 0x000fc4000ff3e03f */
[----:B------:R-:W-:Y:S01]  /*6020*/  UIADD3 UR32, UP2, UR32, 0x1f0, URZ ;  /* 0x000001f020207890 */ /* 0x000fe2000ff5e03f */
[----:B------:R-:W-:Y:S01]  /*6030*/  ISETP.GT.AND P3, PT, R13, 0x1, PT ;  /* 0x000000010d00780c */ /* 0x000fe20003f64270 */
[----:B------:R-:W-:Y:S01]  /*6040*/  @UP0 ULDC.64 UR10, c[0x0][0x490] ;  /* 0x00012400000a0ab9 */ /* 0x000fe20000000a00 */
[----:B------:R-:W-:Y:S01]  /*6050*/  @UP0 ULDC.64 UR12, c[0x0][0x490] ;  /* 0x00012400000c0ab9 */ /* 0x000fe20000000a00 */
[----:B------:R-:W-:Y:S01]  /*6060*/  UIMAD.WIDE.U32 UR4, UR14, UR10, URZ ;  /* 0x0000000a0e0472a5 */ /* 0x000fe2000f8e003f */
[----:B------:R-:W-:Y:S01]  /*6070*/  R2UR UR10, R8 ;  /* 0x00000000080a72ca */ /* 0x000fe200000e0000 */
[----:B------:R-:W-:Y:S01]  /*6080*/  UIMAD.WIDE.U32 UR6, UR14, UR12, URZ ;  /* 0x0000000c0e0672a5 */ /* 0x000fe2000f8e003f */
[C---:B------:R-:W-:Y:S01]  /*6090*/  IMAD R8, R3.reuse, 0x4000, R8 ;  /* 0x0000400003087824 */ /* 0x040fe200078e0208 */
[----:B------:R-:W-:Y:S01]  /*60a0*/  UMOV UR9, UR14 ;  /* 0x0000000e00097c82 */ /* 0x000fe20008000000 */
[----:B------:R-:W-:Y:S01]  /*60b0*/  UMOV UR12, UR14 ;  /* 0x0000000e000c7c82 */ /* 0x000fe20008000000 */
[----:B------:R-:W-:Y:S01]  /*60c0*/  @UP0 USHF.R.U32.HI UR9, URZ, UR11, UR5 ;  /* 0x0000000b3f090299 */ /* 0x000fe20008011605 */
[C---:B------:R-:W-:Y:S01]  /*60d0*/  R2UR UR4, R3.reuse ;  /* 0x00000000030472ca */ /* 0x040fe200000e0000 */
[----:B------:R-:W-:Y:S01]  /*60e0*/  @UP0 USHF.R.U32.HI UR12, URZ, UR13, UR7 ;  /* 0x0000000d3f0c0299 */ /* 0x000fe20008011607 */
[----:B------:R-:W-:Y:S01]  /*60f0*/  R2UR UR6, R8 ;  /* 0x00000000080672ca */ /* 0x000fe200000e0000 */
[----:B------:R-:W-:Y:S01]  /*6100*/  UISETP.NE.AND UP0, UPT, UR30, 0x1, UPT ;  /* 0x000000011e00788c */ /* 0x000fe2000bf05270 */
[C---:B------:R-:W-:Y:S01]  /*6110*/  R2UR UR7, R12.reuse ;  /* 0x000000000c0772ca */ /* 0x040fe200000e0000 */
[----:B------:R-:W-:Y:S01]  /*6120*/  UIADD3 UR5, UR16, 0x36000, URZ ;  /* 0x0003600010057890 */ /* 0x000fe2000fffe03f */
[----:B------:R-:W-:Y:S01]  /*6130*/  VIADD R3, R3, 0x1 ;  /* 0x0000000103037836 */ /* 0x000fe20000000000 */
[----:B------:R-:W-:Y:S01]  /*6140*/  UMOV UR21, UR9 ;  /* 0x0000000900157c82 */ /* 0x000fe20008000000 */
[----:B------:R-:W-:Y:S01]  /*6150*/  UMOV UR13, UR12 ;  /* 0x0000000c000d7c82 */ /* 0x000fe20008000000 */
[----:B------:R-:W-:Y:S01]  /*6160*/  ULDC.64 UR26, c[0x0][0x4d0] ;  /* 0x00013400001a7ab9 */ /* 0x000fe20000000a00 */
[----:B------:R-:W-:Y:S01]  /*6170*/  UIADD3.X UR23, URZ, UR33, URZ, UP1, !UPT ;  /* 0x000000213f177290 */ /* 0x000fe20008ffe43f */
[C---:B------:R-:W-:Y:S01]  /*6180*/  ISETP.NE.AND P1, PT, R3.reuse, 0x9, PT ;  /* 0x000000090300780c */ /* 0x040fe20003f25270 */
[----:B------:R-:W-:Y:S01]  /*6190*/  UIADD3.X UR33, URZ, UR33, URZ, UP2, !UPT ;  /* 0x000000213f217290 */ /* 0x000fe200097fe43f */
[----:B------:R-:W-:Y:S01]  /*61a0*/  VIADD R12, R12, 0x40 ;  /* 0x000000400c0c7836 */ /* 0x000fe20000000000 */
[----:B------:R-:W-:Y:S01]  /*61b0*/  @UP0 ULDC UR28, c[0x0][0x49c] ;  /* 0x00012700001c0ab9 */ /* 0x000fe20000000800 */
[----:B------:R-:W-:Y:S01]  /*61c0*/  ULEA UR4, UR4, UR10, 0xd ;  /* 0x0000000a04047291 */ /* 0x000fe2000f8e683f */
[----:B------:R-:W-:Y:S01]  /*61d0*/  SEL R5, RZ, 0x1, P1 ;  /* 0x00000001ff057807 */ /* 0x000fe20000800000 */
[----:B------:R-:W-:Y:S01]  /*61e0*/  UIMAD.WIDE.U32 UR28, UR12, UR28, URZ ;  /* 0x0000001c0c1c72a5 */ /* 0x000fe2000f8e003f */
[----:B------:R-:W-:Y:S01]  /*61f0*/  SEL R3, R3, RZ, P1 ;  /* 0x000000ff03037207 */ /* 0x000fe20000800000 */
[----:B------:R-:W-:Y:S01]  /*6200*/  @UP0 ULDC UR10, c[0x0][0x49c] ;  /* 0x00012700000a0ab9 */ /* 0x000fe20000000800 */
[----:B------:R-:W-:Y:S01]  /*6210*/  @UP0 ULDC UR18, c[0x0][0x4a0] ;  /* 0x0001280000120ab9 */ /* 0x000fe20000000800 */
[----:B------:R-:W-:Y:S01]  /*6220*/  UIMAD.WIDE.U32 UR10, UR9, UR10, URZ ;  /* 0x0000000a090a72a5 */ /* 0x000fe2000f8e003f */
[----:B------:R-:W-:Y:S01]  /*6230*/  LOP3.LUT R0, R0, R5, RZ, 0x3c, !PT ;  /* 0x0000000500007212 */ /* 0x000fe200078e3cff */
[----:B------:R-:W-:Y:S01]  /*6240*/  @UP0 ULDC UR20, c[0x0][0x4a0] ;  /* 0x0001280000140ab9 */ /* 0x000fe20000000800 */
[----:B------:R-:W-:Y:S01]  /*6250*/  R2UR UR28, R4 ;  /* 0x00000000041c72ca */ /* 0x000fe200000e0000 */
[----:B------:R-:W-:Y:S01]  /*6260*/  @UP0 USHF.R.U32.HI UR21, URZ, UR18, UR11 ;  /* 0x000000123f150299 */ /* 0x000fe2000801160b */
[----:B------:R-:W-:Y:S01]  /*6270*/  R2UR UR18, R7 ;  /* 0x00000000071272ca */ /* 0x000fe200000e0000 */
[----:B------:R-:W-:Y:S01]  /*6280*/  @UP0 USHF.R.U32.HI UR13, URZ, UR20, UR29 ;  /* 0x000000143f0d0299 */ /* 0x000fe2000801161d */
[----:B------:R-:W-:Y:S01]  /*6290*/  R2UR UR10, R14 ;  /* 0x000000000e0a72ca */ /* 0x000fe200000e0000 */
[----:B------:R-:W-:-:S02]  /*62a0*/  UIADD3 UR20, -UR21, URZ, URZ ;  /* 0x0000003f15147290 */ /* 0x000fc4000fffe13f */
[----:B------:R-:W-:Y:S02]  /*62b0*/  UIADD3 UR11, -UR13, URZ, URZ ;  /* 0x0000003f0d0b7290 */ /* 0x000fe4000fffe13f */
[----:B------:R-:W-:Y:S02]  /*62c0*/  UIADD3 UR16, UR6, 0x12000, URZ ;  /* 0x0001200006107890 */ /* 0x000fe4000fffe03f */
[----:B------:R-:W-:Y:S01]  /*62d0*/  UIADD3 UR8, UR6, 0x14000, URZ ;  /* 0x0001400006087890 */ /* 0x000fe2000fffe03f */
[----:B------:R-:W-:Y:S01]  /*62e0*/  R2UR UR6, R6 ;  /* 0x00000000060672ca */ /* 0x000fe200000e0000 */
[----:B------:R-:W-:Y:S02]  /*62f0*/  UIMAD UR19, UR9, UR17, UR7 ;  /* 0x00000011091372a4 */ /* 0x000fe4000f8e0207 */
[----:B------:R-:W-:Y:S02]  /*6300*/  UIMAD UR17, UR12, UR17, UR7 ;  /* 0x000000110c1172a4 */ /* 0x000fe4000f8e0207 */
[----:B------:R-:W-:-:S02]  /*6310*/  UIMAD UR20, UR30, UR20, UR9 ;  /* 0x000000141e1472a4 */ /* 0x000fc4000f8e0209 */
[----:B------:R-:W-:Y:S02]  /*6320*/  UIMAD UR12, UR30, UR11, UR12 ;  /* 0x0000000b1e0c72a4 */ /* 0x000fe4000f8e020c */
[----:B------:R-:W-:Y:S02]  /*6330*/  UIMAD UR19, UR19, UR24, UR26 ;  /* 0x00000018131372a4 */ /* 0x000fe4000f8e021a */
[----:B------:R-:W-:Y:S02]  /*6340*/  UIMAD UR20, UR20, UR25, UR27 ;  /* 0x00000019141472a4 */ /* 0x000fe4000f8e021b */
[----:B------:R-:W-:Y:S02]  /*6350*/  UPRMT UR28, UR28, 0x5410, URZ ;  /* 0x000054101c1c7896 */ /* 0x000fe4000800003f */
[----:B------:R-:W-:Y:S02]  /*6360*/  UIMAD UR11, UR17, UR24, UR26 ;  /* 0x00000018110b72a4 */ /* 0x000fe4000f8e021a */
[----:B------:R-:W-:Y:S01]  /*6370*/  UIMAD UR12, UR12, UR25, UR27 ;  /* 0x000000190c0c72a4 */ /* 0x000fe2000f8e021b */
[----:B------:R-:W-:Y:S01]  /*6380*/  UMOV UR14, 0x0 ;  /* 0x00000000000e7882 */ /* 0x000fe20000000000 */
[----:B------:R-:W-:Y:S01]  /*6390*/  UMOV UR15, 0x10000000 ;  /* 0x10000000000f7882 */ /* 0x000fe20000000000 */
[----:B------:R-:W-:Y:S01]  /*63a0*/  UMOV UR17, UR5 ;  /* 0x0000000500117c82 */ /* 0x000fe20008000000 */
[----:B------:R1:W-:Y:S01]  /*63b0*/  UTMALDG.2D [UR4], [UR22], desc[UR14] ;  /* 0x00000e04160075b4 */ /* 0x0003e20008009000 */
[----:B------:R-:W-:Y:S01]  /*63c0*/  UMOV UR9, UR5 ;  /* 0x0000000500097c82 */ /* 0x000fe20008000000 */
[----:B------:R1:W-:Y:S03]  /*63d0*/  UTMALDG.4D.IM2COL [UR16], [UR32], UR28 ;  /* 0x00000010200073b4 */ /* 0x0003e6000805801c */
[----:B------:R1:W-:Y:S02]  /*63e0*/  UTMALDG.4D.IM2COL [UR8], [UR32], UR28 ;  /* 0x00000008200073b4 */ /* 0x0003e4000805801c */
[----:B-1----:R-:W-:Y:S05]  /*63f0*/  @P3 BRA `(.L_x_151) ;  /* 0xfffffff800983947 */ /* 0x002fea000383ffff */
.L_x_147:
[----:B------:R-:W-:Y:S01]  /*6400*/  ISETP.GE.U32.AND P2, PT, R16, 0x9, PT ;  /* 0x000000091000780c */ /* 0x000fe20003f46070 */
[----:B------:R-:W-:Y:S05]  /*6410*/  WARPSYNC.ALL ;  /* 0x0000000000007948 */ /* 0x000fea0003800000 */
[----:B------:R-:W-:-:S07]  /*6420*/  ELECT P1, URZ, PT ;  /* 0x00000000003f782f */ /* 0x000fce0003820000 */
[----:B0-----:R-:W-:-:S05]  /*6430*/  @P2 IMAD.WIDE.U32 R4, R16, 0x38e38e39, RZ ;  /* 0x38e38e3910042825 */ /* 0x001fca00078e00ff */
[----:B-----5:R-:W-:-:S04]  /*6440*/  @P2 SHF.R.U32.HI R0, RZ, 0x1, R5 ;  /* 0x00000001ff002819 */ /* 0x020fc80000011605 */
[----:B------:R-:W-:-:S04]  /*6450*/  @P2 LOP3.LUT R0, R0, 0x1, RZ, 0xc0, !PT ;  /* 0x0000000100002812 */ /* 0x000fc800078ec0ff */
[----:B------:R-:W-:Y:S01]  /*6460*/  @P2 ISETP.NE.U32.AND P0, PT, R0, 0x1, PT ;  /* 0x000000010000280c */ /* 0x000fe20003f05070 */
[----:B------:R-:W-:-:S12]  /*6470*/  @!P1 EXIT ;  /* 0x000000000000994d */ /* 0x000fd80003800000 */
[----:B------:R-:W-:Y:S01]  /*6480*/  LOP3.LUT R2, R2, 0x2, RZ, 0xfc, !PT ;  /* 0x0000000202027812 */ /* 0x000fe200078efcff */
[----:B------:R-:W-:Y:S01]  /*6490*/  IMAD.MOV.U32 R0, RZ, RZ, 0x1 ;  /* 0x00000001ff007424 */ /* 0x000fe200078e00ff */
[----:B------:R-:W-:Y:S02]  /*64a0*/  @P2 ISETP.NE.U32.AND.EX P0, PT, RZ, RZ, PT, P0 ;  /* 0x000000ffff00220c */ /* 0x000fe40003f05100 */
[----:B------:R-:W-:Y:S02]  /*64b0*/  ISETP.NE.AND P1, PT, R2, 0x3, PT ;  /* 0x000000030200780c */ /* 0x000fe40003f25270 */
[----:B------:R-:W-:-:S11]  /*64c0*/  @P2 SEL R0, RZ, 0x1, !P0 ;  /* 0x00000001ff002807 */ /* 0x000fd60004000000 */
[----:B------:R-:W-:Y:S05]  /*64d0*/  @!P1 BRA `(.L_x_152) ;  /* 0x0000000000049947 */ /* 0x000fea0003800000 */
[----:B------:R-:W-:Y:S01]  /*64e0*/  BPT.TRAP 0x1 ;  /* 0x000000040000795c */ /* 0x000fe20000300000 */
.L_x_152:
[----:B------:R-:W0:Y:S01]  /*64f0*/  S2R R5, SR_CgaCtaId ;  /* 0x0000000000057919 */ /* 0x000e220000008800 */
[----:B------:R-:W-:Y:S01]  /*6500*/  IMAD.WIDE.U32 R2, R16, 0x38e38e39, RZ ;  /* 0x38e38e3910027825 */ /* 0x000fe200078e00ff */
[----:B------:R-:W-:-:S04]  /*6510*/  MOV R2, 0x400 ;  /* 0x0000040000027802 */ /* 0x000fc80000000f00 */
[----:B------:R-:W-:Y:S02]  /*6520*/  SHF.R.U32.HI R3, RZ, 0x1, R3 ;  /* 0x00000001ff037819 */ /* 0x000fe40000011603 */
[----:B0-----:R-:W-:-:S03]  /*6530*/  LEA R5, R5, R2, 0x18 ;  /* 0x0000000205057211 */ /* 0x001fc600078ec0ff */
[----:B------:R-:W-:Y:S02]  /*6540*/  IMAD R2, R3, -0x9, R16 ;  /* 0xfffffff703027824 */ /* 0x000fe400078e0210 */
[----:B------:R-:W-:Y:S01]  /*6550*/  VIADD R3, R5, 0x36048 ;  /* 0x0003604805037836 */ /* 0x000fe20000000000 */
[----:B------:R-:W-:-:S03]  /*6560*/  SHF.L.U32 R5, R0, 0x1f, RZ ;  /* 0x0000001f00057819 */ /* 0x000fc600000006ff */
[----:B------:R-:W-:-:S07]  /*6570*/  IMAD R4, R2, 0x8, R3 ;  /* 0x0000000802047824 */ /* 0x000fce00078e0203 */
.L_x_153:
[----:B0-----:R0:W1:Y:S02]  /*6580*/  SYNCS.PHASECHK.TRANS64.TRYWAIT P0, [R4+URZ], R5 ;  /* 0x00000005040075a7 */ /* 0x001064000800017f */
[----:B-1----:R-:W-:Y:S05]  /*6590*/  @!P0 NANOSLEEP.SYNCS 0x989680 ;  /* 0x009896800000895d */ /* 0x002fea0003900000 */
[----:B------:R-:W1:Y:S02]  /*65a0*/  @!P0 SYNCS.PHASECHK.TRANS64 P0, [R4+URZ], R5 ;  /* 0x00000005040085a7 */ /* 0x000e64000800007f */
[----:B-1----:R-:W-:Y:S05]  /*65b0*/  @!P0 BRA `(.L_x_153) ;  /* 0xfffffffc00f08947 */ /* 0x002fea000383ffff */
[----:B------:R-:W-:-:S05]  /*65c0*/  VIADD R2, R2, 0x1 ;  /* 0x0000000102027836 */ /* 0x000fca0000000000 */
[----:B------:R-:W-:-:S04]  /*65d0*/  ISETP.NE.AND P0, PT, R2, 0x9, PT ;  /* 0x000000090200780c */ /* 0x000fc80003f05270 */
[----:B0-----:R-:W-:Y:S02]  /*65e0*/  SEL R5, RZ, 0x1, P0 ;  /* 0x00000001ff057807 */ /* 0x001fe40000000000 */
[----:B------:R-:W-:Y:S02]  /*65f0*/  SEL R2, R2, RZ, P0 ;  /* 0x000000ff02027207 */ /* 0x000fe40000000000 */
[----:B------:R-:W-:-:S03]  /*6600*/  LOP3.LUT R7, R0, R5, RZ, 0x3c, !PT ;  /* 0x0000000500077212 */ /* 0x000fc600078e3cff */
[----:B------:R-:W-:Y:S01]  /*6610*/  IMAD R0, R2, 0x8, R3 ;  /* 0x0000000802007824 */ /* 0x000fe200078e0203 */
[----:B------:R-:W-:-:S07]  /*6620*/  SHF.L.U32 R5, R7, 0x1f, RZ ;  /* 0x0000001f07057819 */ /* 0x000fce00000006ff */
.L_x_154:
        /* <DEDUP_REMOVED lines=11> */
.L_x_155:
        /* <DEDUP_REMOVED lines=11> */
.L_x_156:
        /* <DEDUP_REMOVED lines=11> */
.L_x_157:
        /* <DEDUP_REMOVED lines=11> */
.L_x_158:
        /* <DEDUP_REMOVED lines=11> */
.L_x_159:
        /* <DEDUP_REMOVED lines=11> */
.L_x_160:
        /* <DEDUP_REMOVED lines=11> */
.L_x_161:
[----:B0-----:R0:W1:Y:S02]  /*6b00*/  SYNCS.PHASECHK.TRANS64.TRYWAIT P0, [R2+URZ], R3 ;  /* 0x00000003020075a7 */ /* 0x001064000800017f */
[----:B-1----:R-:W-:Y:S05]  /*6b10*/  @!P0 NANOSLEEP.SYNCS 0x989680 ;  /* 0x009896800000895d */ /* 0x002fea0003900000 */
[----:B------:R-:W1:Y:S02]  /*6b20*/  @!P0 SYNCS.PHASECHK.TRANS64 P0, [R2+URZ], R3 ;  /* 0x00000003020085a7 */ /* 0x000e64000800007f */
[----:B-1----:R-:W-:Y:S05]  /*6b30*/  @P0 EXIT ;  /* 0x000000000000094d */ /* 0x002fea0003800000 */
[----:B------:R-:W-:Y:S05]  /*6b40*/  BRA `(.L_x_161) ;  /* 0xfffffffc00ec7947 */ /* 0x000fea000383ffff */
.L_x_162:
[----:B------:R-:W-:-:S00]  /*6b50*/  BRA `(.L_x_162) ;  /* 0xfffffffc00fc7947 */ /* 0x000fc0000383ffff */
[----:B------:R-:W-:-:S00]  /*6b60*/  NOP ;  /* 0x0000000000007918 */ /* 0x000fc00000000000 */
        /* <DEDUP_REMOVED lines=9> */
.L_x_163:


//--------------------- .nv.shared._ZN7cutlass13device_kernelINS_4conv6kernel13ConvUniversalINS1_16ConvProblemShapeILNS1_8OperatorE2ELi2EEENS1_10collective14CollectiveConvINS1_46MainloopSm90TmaGmmaWarpSpecializedImplicitGemmILS5_2ELi9ELi2EN4cute5tupleIJNSA_1CILi1EEESD_SD_EEENS1_36KernelImplicitTmaWarpSpecializedSm90ELi1EEENSB_IJNSC_ILi64EEENSB_IJNSC_ILi128EEEEEENSB_IJSH_EEEEEENS_10bfloat16_tESM_NSA_8TiledMMAINSA_8MMA_AtomIJNSA_4SM904GMMA28MMA_64x128x16_F32BF16BF16_SSILNSQ_5MajorE1ELSS_1ELNSQ_7ScaleInE1ELST_1EEEEEENSA_6LayoutISE_NSB_IJNSC_ILi0EEESX_SX_EEEEENSB_IJNSA_10UnderscoreES10_S10_EEEEENS7_6detail26Sm90ImplicitGemmTileTraitsINSA_13SM90_TMA_LOADENSA_14ComposedLayoutINSA_7SwizzleILi3ELi4ELi3EEENSA_18smem_ptr_flag_bitsILi16EEENSW_INSB_IJNSB_IJSH_SD_EEENSB_IJNSC_ILi8EEES1C_EEENSB_IJSD_NSC_ILi9EEEEEEEEENSB_IJNSB_IJSD_SX_EEENSB_IJSH_NSC_ILi512EEEEEENSB_IJSX_NSC_ILi4096EEEEEEEEEEEEEvEENS14_INSA_20SM90_TMA_LOAD_IM2COLENS16_IS18_S1A_NSW_INSB_IJNSB_IJSH_NSC_ILi2EEEEEES1D_S1F_EEENSB_IJNSB_IJSD_S1K_EEES1J_NSB_IJSX_NSC_ILi8192EEEEEEEEEEEEEvEEEENS_8epilogue10collective6detail29Sm90TmaWarpSpecializedAdapterINS23_15DefaultEpilogueISM_NSB_IJlNSB_IJSD_llEEESX_EEES28_NS22_6thread17LinearCombinationISM_Li1EffLNS29_9ScaleType4KindE0ELNS_15FloatRoundStyleE2ESM_EENS_4gemm15EpilogueDefaultEEEEEvvEEEEvNT_6ParamsE --------------------------
	.section	.nv.shared._ZN7cutlass13device_kernelINS_4conv6kernel13ConvUniversalINS1_16ConvProblemShapeILNS1_8OperatorE2ELi2EEENS1_10collective14CollectiveConvINS1_46MainloopSm90TmaGmmaWarpSpecializedImplicitGemmILS5_2ELi9ELi2EN4cute5tupleIJNSA_1CILi1EEESD_SD_EEENS1_36KernelImplicitTmaWarpSpecializedSm90ELi1EEENSB_IJNSC_ILi64EEENSB_IJNSC_ILi128EEEEEENSB_IJSH_EEEEEENS_10bfloat16_tESM_NSA_8TiledMMAINSA_8MMA_AtomIJNSA_4SM904GMMA28MMA_64x128x16_F32BF16BF16_SSILNSQ_5MajorE1ELSS_1ELNSQ_7ScaleInE1ELST_1EEEEEENSA_6LayoutISE_NSB_IJNSC_ILi0EEESX_SX_EEEEENSB_IJNSA_10UnderscoreES10_S10_EEEEENS7_6detail26Sm90ImplicitGemmTileTraitsINSA_13SM90_TMA_LOADENSA_14ComposedLayoutINSA_7SwizzleILi3ELi4ELi3EEENSA_18smem_ptr_flag_bitsILi16EEENSW_INSB_IJNSB_IJSH_SD_EEENSB_IJNSC_ILi8EEES1C_EEENSB_IJSD_NSC_ILi9EEEEEEEEENSB_IJNSB_IJSD_SX_EEENSB_IJSH_NSC_ILi512EEEEEENSB_IJSX_NSC_ILi4096EEEEEEEEEEEEEvEENS14_INSA_20SM90_TMA_LOAD_IM2COLENS16_IS18_S1A_NSW_INSB_IJNSB_IJSH_NSC_ILi2EEEEEES1D_S1F_EEENSB_IJNSB_IJSD_S1K_EEES1J_NSB_IJSX_NSC_ILi8192EEEEEEEEEEEEEvEEEENS_8epilogue10collective6detail29Sm90TmaWarpSpecializedAdapterINS23_15DefaultEpilogueISM_NSB_IJlNSB_IJSD_llEEESX_EEES28_NS22_6thread17LinearCombinationISM_Li1EffLNS29_9ScaleType4KindE0ELNS_15FloatRoundStyleE2ESM_EENS_4gemm15EpilogueDefaultEEEEEvvEEEEvNT_6ParamsE,"aw",@nobits
	.sectionflags	@""
	.align	16
	.zero		1024


//--------------------- .nv.shared.reserved.0     --------------------------
	.section	.nv.shared.reserved.0,"aw",@nobits
	.weak		__nv_reservedSMEM_offset_0_alias
	.size		__nv_reservedSMEM_offset_0_alias, 0, 0
	.other		__nv_reservedSMEM_offset_0_alias,@"STO_CUDA_RESERVED_SHARED STV_DEFAULT"
__nv_reservedSMEM_offset_0_alias:
	.zero		0


//--------------------- .nv.global                --------------------------
	.section	.nv.global,"aw",@nobits
.nv.global:
	.type		_ZN39_INTERNAL_94905a4e_4_k_cu_3868c262_27944cute1_E,@object
	.size		_ZN39_INTERNAL_94905a4e_4_k_cu_3868c262_27944cute1_E,(_ZN39_INTERNAL_94905a4e_4_k_cu_3868c262_27944cuda3std3__45__cpo6cbeginE - _ZN39_INTERNAL_94905a4e_4_k_cu_3868c262_27944cute1_E)
_ZN39_INTERNAL_94905a4e_4_k_cu_3868c262_27944cute1_E:
	.zero		1
	.type		_ZN39_INTERNAL_94905a4e_4_k_cu_3868c262_27944cuda3std3__45__cpo6cbeginE,@object
	.size		_ZN39_INTERNAL_94905a4e_4_k_cu_3868c262_27944cuda3std3__45__cpo6cbeginE,(_ZN39_INTERNAL_94905a4e_4_k_cu_3868c262_27944cuda3std3__48in_placeE - _ZN39_INTERNAL_94905a4e_4_k_cu_3868c262_27944cuda3std3__45__cpo6cbeginE)
_ZN39_INTERNAL_94905a4e_4_k_cu_3868c262_27944cuda3std3__45__cpo6cbeginE:
	.zero		1
	.type		_ZN39_INTERNAL_94905a4e_4_k_cu_3868c262_27944cuda3std3__48in_placeE,@object
	.size		_ZN39_INTERNAL_94905a4e_4_k_cu_3868c262_27944cuda3std3__48in_placeE,(_ZN39_INTERNAL_94905a4e_4_k_cu_3868c262_27944cuda3std6ranges3__45__cpo9iter_moveE - _ZN39_INTERNAL_94905a4e_4_k_cu_3868c262_27944cuda3std3__48in_placeE)
_ZN39_INTERNAL_94905a4e_4_k_cu_3868c262_27944cuda3std3__48in_placeE:
	.zero		1
	.type		_ZN39_INTERNAL_94905a4e_4_k_cu_3868c262_27944cuda3std6ranges3__45__cpo9iter_moveE,@object
	.size		_ZN39_INTERNAL_94905a4e_4_k_cu_3868c262_27944cuda3std6ranges3__45__cpo9iter_moveE,(_ZN39_INTERNAL_94905a4e_4_k_cu_3868c262_27944cuda3std3__45__cpo5beginE - _ZN39_INTERNAL_94905a4e_4_k_cu_3868c262_27944cuda3std6ranges3__45__cpo9iter_moveE)
_ZN39_INTERNAL_94905a4e_4_k_cu_3868c262_27944cuda3std6ranges3__45__cpo9iter_moveE:
	.zero		1
	.type		_ZN39_INTERNAL_94905a4e_4_k_cu_3868c262_27944cuda3std3__45__cpo5beginE,@object
	.size		_ZN39_INTERNAL_94905a4e_4_k_cu_3868c262_27944cuda3std3__45__cpo5beginE,(_ZN39_INTERNAL_94905a4e_4_k_cu_3868c262_27944cuda3std3__441_GLOBAL__N__94905a4e_4_k_cu_3868c262_27946ignoreE - _ZN39_INTERNAL_94905a4e_4_k_cu_3868c262_27944cuda3std3__45__cpo5beginE)
_ZN39_INTERNAL_94905a4e_4_k_cu_3868c262_27944cuda3std3__45__cpo5beginE:
	.zero		1
	.type		_ZN39_INTERNAL_94905a4e_4_k_cu_3868c262_27944cuda3std3__441_GLOBAL__N__94905a4e_4_k_cu_3868c262_27946ignoreE,@object
	.size		_ZN39_INTERNAL_94905a4e_4_k_cu_3868c262_27944cuda3std3__441_GLOBAL__N__94905a4e_4_k_cu_3868c262_27946ignoreE,(_ZN39_INTERNAL_94905a4e_4_k_cu_3868c262_27944cute7productE - _ZN39_INTERNAL_94905a4e_4_k_cu_3868c262_27944cuda3std3__441_GLOBAL__N__94905a4e_4_k_cu_3868c262_27946ignoreE)
_ZN39_INTERNAL_94905a4e_4_k_cu_3868c262_27944cuda3std3__441_GLOBAL__N__94905a4e_4_k_cu_3868c262_27946ignoreE:
	.zero		1
	.type		_ZN39_INTERNAL_94905a4e_4_k_cu_3868c262_27944cute7productE,@object
	.size		_ZN39_INTERNAL_94905a4e_4_k_cu_3868c262_27944cute7productE,(_ZN39_INTERNAL_94905a4e_4_k_cu_3868c262_27944cuda3std3__45__cpo3endE - _ZN39_INTERNAL_94905a4e_4_k_cu_3868c262_27944cute7productE)
_ZN39_INTERNAL_94905a4e_4_k_cu_3868c262_27944cute7productE:
	.zero		1
	.type		_ZN39_INTERNAL_94905a4e_4_k_cu_3868c262_27944cuda3std3__45__cpo3endE,@object
	.size		_ZN39_INTERNAL_94905a4e_4_k_cu_3868c262_27944cuda3std3__45__cpo3endE,(_ZN39_INTERNAL_94905a4e_4_k_cu_3868c262_27944cuda3std3__419piecewise_constructE - _ZN39_INTERNAL_94905a4e_4_k_cu_3868c262_27944cuda3std3__45__cpo3endE)
_ZN39_INTERNAL_94905a4e_4_k_cu_3868c262_27944cuda3std3__45__cpo3endE:
	.zero		1
	.type		_ZN39_INTERNAL_94905a4e_4_k_cu_3868c262_27944cuda3std3__419piecewise_constructE,@object
	.size		_ZN39_INTERNAL_94905a4e_4_k_cu_3868c262_27944cuda3std3__419piecewise_constructE,(_ZN39_INTERNAL_94905a4e_4_k_cu_3868c262_27944cuda3std3__45__cpo4cendE - _ZN39_INTERNAL_94905a4e_4_k_cu_3868c262_27944cuda3std3__419piecewise_constructE)
_ZN39_INTERNAL_94905a4e_4_k_cu_3868c262_27944cuda3std3__419piecewise_constructE:
	.zero		1
	.type		_ZN39_INTERNAL_94905a4e_4_k_cu_3868c262_27944cuda3std3__45__cpo4cendE,@object
	.size		_ZN39_INTERNAL_94905a4e_4_k_cu_3868c262_27944cuda3std3__45__cpo4cendE,(_ZN39_INTERNAL_94905a4e_4_k_cu_3868c262_27944cuda3std6ranges3__45__cpo4swapE - _ZN39_INTERNAL_94905a4e_4_k_cu_3868c262_27944cuda3std3__45__cpo4cendE)
_ZN39_INTERNAL_94905a4e_4_k_cu_3868c262_27944cuda3std3__45__cpo4cendE:
	.zero		1
	.type		_ZN39_INTERNAL_94905a4e_4_k_cu_3868c262_27944cuda3std6ranges3__45__cpo4swapE,@object
	.size		_ZN39_INTERNAL_94905a4e_4_k_cu_3868c262_27944cuda3std6ranges3__45__cpo4swapE,(.L_7 - _ZN39_INTERNAL_94905a4e_4_k_cu_3868c262_27944cuda3std6ranges3__45__cpo4swapE)
_ZN39_INTERNAL_94905a4e_4_k_cu_3868c262_27944cuda3std6ranges3__45__cpo4swapE:
	.zero		1
.L_7:


//--------------------- .nv.constant0._ZN7cutlass13device_kernelINS_4conv6kernel13ConvUniversalINS1_16ConvProblemShapeILNS1_8OperatorE2ELi2EEENS1_10collective14CollectiveConvINS1_46MainloopSm90TmaGmmaWarpSpecializedImplicitGemmILS5_2ELi9ELi2EN4cute5tupleIJNSA_1CILi1EEESD_SD_EEENS1_36KernelImplicitTmaWarpSpecializedSm90ELi1EEENSB_IJNSC_ILi64EEENSB_IJNSC_ILi128EEEEEENSB_IJSH_EEEEEENS_10bfloat16_tESM_NSA_8TiledMMAINSA_8MMA_AtomIJNSA_4SM904GMMA28MMA_64x128x16_F32BF16BF16_SSILNSQ_5MajorE1ELSS_1ELNSQ_7ScaleInE1ELST_1EEEEEENSA_6LayoutISE_NSB_IJNSC_ILi0EEESX_SX_EEEEENSB_IJNSA_10UnderscoreES10_S10_EEEEENS7_6detail26Sm90ImplicitGemmTileTraitsINSA_13SM90_TMA_LOADENSA_14ComposedLayoutINSA_7SwizzleILi3ELi4ELi3EEENSA_18smem_ptr_flag_bitsILi16EEENSW_INSB_IJNSB_IJSH_SD_EEENSB_IJNSC_ILi8EEES1C_EEENSB_IJSD_NSC_ILi9EEEEEEEEENSB_IJNSB_IJSD_SX_EEENSB_IJSH_NSC_ILi512EEEEEENSB_IJSX_NSC_ILi4096EEEEEEEEEEEEEvEENS14_INSA_20SM90_TMA_LOAD_IM2COLENS16_IS18_S1A_NSW_INSB_IJNSB_IJSH_NSC_ILi2EEEEEES1D_S1F_EEENSB_IJNSB_IJSD_S1K_EEES1J_NSB_IJSX_NSC_ILi8192EEEEEEEEEEEEEvEEEENS_8epilogue10collective6detail29Sm90TmaWarpSpecializedAdapterINS23_15DefaultEpilogueISM_NSB_IJlNSB_IJSD_llEEESX_EEES28_NS22_6thread17LinearCombinationISM_Li1EffLNS29_9ScaleType4KindE0ELNS_15FloatRoundStyleE2ESM_EENS_4gemm15EpilogueDefaultEEEEEvvEEEEvNT_6ParamsE --------------------------
	.section	.nv.constant0._ZN7cutlass13device_kernelINS_4conv6kernel13ConvUniversalINS1_16ConvProblemShapeILNS1_8OperatorE2ELi2EEENS1_10collective14CollectiveConvINS1_46MainloopSm90TmaGmmaWarpSpecializedImplicitGemmILS5_2ELi9ELi2EN4cute5tupleIJNSA_1CILi1EEESD_SD_EEENS1_36KernelImplicitTmaWarpSpecializedSm90ELi1EEENSB_IJNSC_ILi64EEENSB_IJNSC_ILi128EEEEEENSB_IJSH_EEEEEENS_10bfloat16_tESM_NSA_8TiledMMAINSA_8MMA_AtomIJNSA_4SM904GMMA28MMA_64x128x16_F32BF16BF16_SSILNSQ_5MajorE1ELSS_1ELNSQ_7ScaleInE1ELST_1EEEEEENSA_6LayoutISE_NSB_IJNSC_ILi0EEESX_SX_EEEEENSB_IJNSA_10UnderscoreES10_S10_EEEEENS7_6detail26Sm90ImplicitGemmTileTraitsINSA_13SM90_TMA_LOADENSA_14ComposedLayoutINSA_7SwizzleILi3ELi4ELi3EEENSA_18smem_ptr_flag_bitsILi16EEENSW_INSB_IJNSB_IJSH_SD_EEENSB_IJNSC_ILi8EEES1C_EEENSB_IJSD_NSC_ILi9EEEEEEEEENSB_IJNSB_IJSD_SX_EEENSB_IJSH_NSC_ILi512EEEEEENSB_IJSX_NSC_ILi4096EEEEEEEEEEEEEvEENS14_INSA_20SM90_TMA_LOAD_IM2COLENS16_IS18_S1A_NSW_INSB_IJNSB_IJSH_NSC_ILi2EEEEEES1D_S1F_EEENSB_IJNSB_IJSD_S1K_EEES1J_NSB_IJSX_NSC_ILi8192EEEEEEEEEEEEEvEEEENS_8epilogue10collective6detail29Sm90TmaWarpSpecializedAdapterINS23_15DefaultEpilogueISM_NSB_IJlNSB_IJSD_llEEESX_EEES28_NS22_6thread17LinearCombinationISM_Li1EffLNS29_9ScaleType4KindE0ELNS_15FloatRoundStyleE2ESM_EENS_4gemm15EpilogueDefaultEEEEEvvEEEEvNT_6ParamsE,"a",@progbits
	.sectionflags	@""
	.align	4
.nv.constant0._ZN7cutlass13device_kernelINS_4conv6kernel13ConvUniversalINS1_16ConvProblemShapeILNS1_8OperatorE2ELi2EEENS1_10collective14CollectiveConvINS1_46MainloopSm90TmaGmmaWarpSpecializedImplicitGemmILS5_2ELi9ELi2EN4cute5tupleIJNSA_1CILi1EEESD_SD_EEENS1_36KernelImplicitTmaWarpSpecializedSm90ELi1EEENSB_IJNSC_ILi64EEENSB_IJNSC_ILi128EEEEEENSB_IJSH_EEEEEENS_10bfloat16_tESM_NSA_8TiledMMAINSA_8MMA_AtomIJNSA_4SM904GMMA28MMA_64x128x16_F32BF16BF16_SSILNSQ_5MajorE1ELSS_1ELNSQ_7ScaleInE1ELST_1EEEEEENSA_6LayoutISE_NSB_IJNSC_ILi0EEESX_SX_EEEEENSB_IJNSA_10UnderscoreES10_S10_EEEEENS7_6detail26Sm90ImplicitGemmTileTraitsINSA_13SM90_TMA_LOADENSA_14ComposedLayoutINSA_7SwizzleILi3ELi4ELi3EEENSA_18smem_ptr_flag_bitsILi16EEENSW_INSB_IJNSB_IJSH_SD_EEENSB_IJNSC_ILi8EEES1C_EEENSB_IJSD_NSC_ILi9EEEEEEEEENSB_IJNSB_IJSD_SX_EEENSB_IJSH_NSC_ILi512EEEEEENSB_IJSX_NSC_ILi4096EEEEEEEEEEEEEvEENS14_INSA_20SM90_TMA_LOAD_IM2COLENS16_IS18_S1A_NSW_INSB_IJNSB_IJSH_NSC_ILi2EEEEEES1D_S1F_EEENSB_IJNSB_IJSD_S1K_EEES1J_NSB_IJSX_NSC_ILi8192EEEEEEEEEEEEEvEEEENS_8epilogue10collective6detail29Sm90TmaWarpSpecializedAdapterINS23_15DefaultEpilogueISM_NSB_IJlNSB_IJSD_llEEESX_EEES28_NS22_6thread17LinearCombinationISM_Li1EffLNS29_9ScaleType4KindE0ELNS_15FloatRoundStyleE2ESM_EENS_4gemm15EpilogueDefaultEEEEEvvEEEEvNT_6ParamsE:
	.zero		1536


//--------------------- SYMBOLS --------------------------

	.type		.nv.reservedSmem.offset0,@object
	.size		.nv.reservedSmem.offset0,0x4
